# CuTe-DSL kernel — source=cudnn_frontend_dsl family=grouped_gemm_swiglu
# config = {"ab_dtype": "Float4E2M1FN", "sf_vec": 16, "d_dtype": "Float4E2M1FN", "vector_f32": true, "mma_mn": [256, 128], "cluster_mn": [2, 1]}


// ===== COMPILED SASS (sm_100a) =====

	.target	sm_100a

	.elftype	@"ET_EXEC"


//--------------------- .note.nv.tkinfo           --------------------------
	.section	.note.nv.tkinfo,"",@"SHT_NOTE"
	.sectionflags	@"SHF_NOTE_NV_TKINFO"
	.tkinfo
        /*0018*/ 	.word	0x00000081
        /*0030*/ 	.string	""
        /*0030*/ 	.string	"ptxas"
        /*0030*/ 	.string	"Cuda compilation tools, release 12.9, V12.9.83"
        /*0030*/ 	.string	"Build system must define TOOLS_VERSION_EXTENDED"
        /*0030*/ 	.string	"-O 3 -arch sm_100a "



//--------------------- .note.nv.cuver            --------------------------
	.section	.note.nv.cuver,"",@"SHT_NOTE"
	.sectionflags	@"SHF_NOTE_NV_CUVER"
        /*0018*/ 	.short	0x0001
        /*001a*/ 	.short	0x0064
        /*001c*/ 	.short	0x0001
        /*001e*/ 	.short	0x0000
        /*0020*/ 	.short	0x0001
        /*0022*/ 	.short	0x0000


//--------------------- .nv.info                  --------------------------
	.section	.nv.info,"",@"SHT_CUDA_INFO"
	.align	4


	//----- nvinfo : EIATTR_REGCOUNT
	.align		4
        /*0000*/ 	.byte	0x04, 0x2f
        /*0002*/ 	.short	(.L_6 - .L_5)
	.align		4
.L_5:
        /*0004*/ 	.word	index@(kernel_cutlass_kernel_cudnngrouped_gemmgrouped_gemm_swiglugrouped_gemm_swiglu_quantBlockScaledContiguousGroupedGemmKernel_object_at__TiledMMA_ThrLayoutVMNK21111000_PermutationMNK____MMAAt_0)
        /*0008*/ 	.word	0x00000085


	//----- nvinfo : EIATTR_FRAME_SIZE
	.align		4
.L_6:
        /*000c*/ 	.byte	0x04, 0x11
        /*000e*/ 	.short	(.L_8 - .L_7)
	.align		4
.L_7:
        /*0010*/ 	.word	index@($__internal_2_$__cuda_sm10x_tcgen05_guardrail_trap_unallocated_columns_being_dealloced)
        /*0014*/ 	.word	0x00000000


	//----- nvinfo : EIATTR_FRAME_SIZE
	.align		4
.L_8:
        /*0018*/ 	.byte	0x04, 0x11
        /*001a*/ 	.short	(.L_10 - .L_9)
	.align		4
.L_9:
        /*001c*/ 	.word	index@($__internal_1_$__cuda_sm10x_tcgen05_guardrail_trap_phase_invalid_during_alloc)
        /*0020*/ 	.word	0x00000000


	//----- nvinfo : EIATTR_FRAME_SIZE
	.align		4
.L_10:
        /*0024*/ 	.byte	0x04, 0x11
        /*0026*/ 	.short	(.L_12 - .L_11)
	.align		4
.L_11:
        /*0028*/ 	.word	index@($__internal_0_$__cuda_sm10x_tcgen05_guardrail_trap_col_being_dealloced_not_returned_by_alloc)
        /*002c*/ 	.word	0x00000000


	//----- nvinfo : EIATTR_FRAME_SIZE
	.align		4
.L_12:
        /*0030*/ 	.byte	0x04, 0x11
        /*0032*/ 	.short	(.L_14 - .L_13)
	.align		4
.L_13:
        /*0034*/ 	.word	index@(kernel_cutlass_kernel_cudnngrouped_gemmgrouped_gemm_swiglugrouped_gemm_swiglu_quantBlockScaledContiguousGroupedGemmKernel_object_at__TiledMMA_ThrLayoutVMNK21111000_PermutationMNK____MMAAt_0)
        /*0038*/ 	.word	0x00000000


	//----- nvinfo : EIATTR_MIN_STACK_SIZE
	.align		4
.L_14:
        /*003c*/ 	.byte	0x04, 0x12
        /*003e*/ 	.short	(.L_16 - .L_15)
	.align		4
.L_15:
        /*0040*/ 	.word	index@(kernel_cutlass_kernel_cudnngrouped_gemmgrouped_gemm_swiglugrouped_gemm_swiglu_quantBlockScaledContiguousGroupedGemmKernel_object_at__TiledMMA_ThrLayoutVMNK21111000_PermutationMNK____MMAAt_0)
        /*0044*/ 	.word	0x00000000
.L_16:


//--------------------- .nv.info.kernel_cutlass_kernel_cudnngrouped_gemmgrouped_gemm_swiglugrouped_gemm_swiglu_quantBlockScaledContiguousGroupedGemmKernel_object_at__TiledMMA_ThrLayoutVMNK21111000_PermutationMNK____MMAAt_0 --------------------------
	.section	.nv.info.kernel_cutlass_kernel_cudnngrouped_gemmgrouped_gemm_swiglugrouped_gemm_swiglu_quantBlockScaledContiguousGroupedGemmKernel_object_at__TiledMMA_ThrLayoutVMNK21111000_PermutationMNK____MMAAt_0,"",@"SHT_CUDA_INFO"
	.sectionflags	@""
	.align	4


	//----- nvinfo : EIATTR_CUDA_API_VERSION
	.align		4
        /*0000*/ 	.byte	0x04, 0x37
        /*0002*/ 	.short	(.L_18 - .L_17)
.L_17:
        /*0004*/ 	.word	0x00000081


	//----- nvinfo : EIATTR_KPARAM_INFO
	.align		4
.L_18:
        /*0008*/ 	.byte	0x04, 0x17
        /*000a*/ 	.short	(.L_20 - .L_19)
.L_19:
        /*000c*/ 	.word	0x00000000
        /*0010*/ 	.short	0x000f
        /*0012*/ 	.short	0x03f8
        /*0014*/ 	.byte	0x00, 0xf0, 0x31, 0x00


	//----- nvinfo : EIATTR_KPARAM_INFO
	.align		4
.L_20:
        /*0018*/ 	.byte	0x04, 0x17
        /*001a*/ 	.short	(.L_22 - .L_21)
.L_21:
        /*001c*/ 	.word	0x00000000
        /*0020*/ 	.short	0x000e
        /*0022*/ 	.short	0x03ec
        /*0024*/ 	.byte	0x00, 0xf0, 0x31, 0x00


	//----- nvinfo : EIATTR_KPARAM_INFO
	.align		4
.L_22:
        /*0028*/ 	.byte	0x04, 0x17
        /*002a*/ 	.short	(.L_24 - .L_23)
.L_23:
        /*002c*/ 	.word	0x00000000
        /*0030*/ 	.short	0x000d
        /*0032*/ 	.short	0x03e0
        /*0034*/ 	.byte	0x00, 0xf0, 0x31, 0x00


	//----- nvinfo : EIATTR_KPARAM_INFO
	.align		4
.L_24:
        /*0038*/ 	.byte	0x04, 0x17
        /*003a*/ 	.short	(.L_26 - .L_25)
.L_25:
        /*003c*/ 	.word	0x00000000
        /*0040*/ 	.short	0x000c
        /*0042*/ 	.short	0x03d8
        /*0044*/ 	.byte	0x00, 0xf0, 0x21, 0x00


	//----- nvinfo : EIATTR_KPARAM_INFO
	.align		4
.L_26:
        /*0048*/ 	.byte	0x04, 0x17
        /*004a*/ 	.short	(.L_28 - .L_27)
.L_27:
        /*004c*/ 	.word	0x00000000
        /*0050*/ 	.short	0x000b
        /*0052*/ 	.short	0x03d0
        /*0054*/ 	.byte	0x00, 0xf0, 0x21, 0x00


	//----- nvinfo : EIATTR_KPARAM_INFO
	.align		4
.L_28:
        /*0058*/ 	.byte	0x04, 0x17
        /*005a*/ 	.short	(.L_30 - .L_29)
.L_29:
        /*005c*/ 	.word	0x00000000
        /*0060*/ 	.short	0x000a
        /*0062*/ 	.short	0x03c8
        /*0064*/ 	.byte	0x00, 0xf0, 0x21, 0x00


	//----- nvinfo : EIATTR_KPARAM_INFO
	.align		4
.L_30:
        /*0068*/ 	.byte	0x04, 0x17
        /*006a*/ 	.short	(.L_32 - .L_31)
.L_31:
        /*006c*/ 	.word	0x00000000
        /*0070*/ 	.short	0x0009
        /*0072*/ 	.short	0x03c0
        /*0074*/ 	.byte	0x00, 0xf0, 0x21, 0x00


	//----- nvinfo : EIATTR_KPARAM_INFO
	.align		4
.L_32:
        /*0078*/ 	.byte	0x04, 0x17
        /*007a*/ 	.short	(.L_34 - .L_33)
.L_33:
        /*007c*/ 	.word	0x00000000
        /*0080*/ 	.short	0x0008
        /*0082*/ 	.short	0x0340
        /*0084*/ 	.byte	0x00, 0xf0, 0x01, 0x02


	//----- nvinfo : EIATTR_KPARAM_INFO
	.align		4
.L_34:
        /*0088*/ 	.byte	0x04, 0x17
        /*008a*/ 	.short	(.L_36 - .L_35)
.L_35:
        /*008c*/ 	.word	0x00000000
        /*0090*/ 	.short	0x0007
        /*0092*/ 	.short	0x02c0
        /*0094*/ 	.byte	0x00, 0xf0, 0x01, 0x02


	//----- nvinfo : EIATTR_KPARAM_INFO
	.align		4
.L_36:
        /*0098*/ 	.byte	0x04, 0x17
        /*009a*/ 	.short	(.L_38 - .L_37)
.L_37:
        /*009c*/ 	.word	0x00000000
        /*00a0*/ 	.short	0x0006
        /*00a2*/ 	.short	0x0240
        /*00a4*/ 	.byte	0x00, 0xf0, 0x01, 0x02


	//----- nvinfo : EIATTR_KPARAM_INFO
	.align		4
.L_38:
        /*00a8*/ 	.byte	0x04, 0x17
        /*00aa*/ 	.short	(.L_40 - .L_39)
.L_39:
        /*00ac*/ 	.word	0x00000000
        /*00b0*/ 	.short	0x0005
        /*00b2*/ 	.short	0x01c0
        /*00b4*/ 	.byte	0x00, 0xf0, 0x01, 0x02


	//----- nvinfo : EIATTR_KPARAM_INFO
	.align		4
.L_40:
        /*00b8*/ 	.byte	0x04, 0x17
        /*00ba*/ 	.short	(.L_42 - .L_41)
.L_41:
        /*00bc*/ 	.word	0x00000000
        /*00c0*/ 	.short	0x0004
        /*00c2*/ 	.short	0x0140
        /*00c4*/ 	.byte	0x00, 0xf0, 0x01, 0x02


	//----- nvinfo : EIATTR_KPARAM_INFO
	.align		4
.L_42:
        /*00c8*/ 	.byte	0x04, 0x17
        /*00ca*/ 	.short	(.L_44 - .L_43)
.L_43:
        /*00cc*/ 	.word	0x00000000
        /*00d0*/ 	.short	0x0003
        /*00d2*/ 	.short	0x00c0
        /*00d4*/ 	.byte	0x00, 0xf0, 0x01, 0x02


	//----- nvinfo : EIATTR_KPARAM_INFO
	.align		4
.L_44:
        /*00d8*/ 	.byte	0x04, 0x17
        /*00da*/ 	.short	(.L_46 - .L_45)
.L_45:
        /*00dc*/ 	.word	0x00000000
        /*00e0*/ 	.short	0x0002
        /*00e2*/ 	.short	0x0040
        /*00e4*/ 	.byte	0x00, 0xf0, 0x01, 0x02


	//----- nvinfo : EIATTR_KPARAM_INFO
	.align		4
.L_46:
        /*00e8*/ 	.byte	0x04, 0x17
        /*00ea*/ 	.short	(.L_48 - .L_47)
.L_47:
        /*00ec*/ 	.word	0x00000000
        /*00f0*/ 	.short	0x0001
        /*00f2*/ 	.short	0x000c
        /*00f4*/ 	.byte	0x00, 0xf0, 0x31, 0x00


	//----- nvinfo : EIATTR_KPARAM_INFO
	.align		4
.L_48:
        /*00f8*/ 	.byte	0x04, 0x17
        /*00fa*/ 	.short	(.L_50 - .L_49)
.L_49:
        /*00fc*/ 	.word	0x00000000
        /*0100*/ 	.short	0x0000
        /*0102*/ 	.short	0x0000
        /*0104*/ 	.byte	0x00, 0xf0, 0x31, 0x00


	//----- nvinfo : EIATTR_AT_ENTRY_FRAGMENTS
	.align		4
.L_50:
        /*0108*/ 	.byte	0x04, 0x4f
        /*010a*/ 	.short	(.L_52 - .L_51)


	//   ....[0]....
.L_51:
        /*010c*/ 	.word	0x00000004


	//   ....[1]....
        /*0110*/ 	.word	0x00000005


	//----- nvinfo : EIATTR_RESERVED_SMEM_USED
	.align		4
.L_52:
        /*0114*/ 	.byte	0x01, 0x41
	.zero		2


	//----- nvinfo : EIATTR_SPARSE_MMA_MASK
	.align		4
        /*0118*/ 	.byte	0x03, 0x50
        /*011a*/ 	.short	0x0000


	//----- nvinfo : EIATTR_TCGEN05_2CTA_USED
	.align		4
        /*011c*/ 	.byte	0x01, 0x52
	.zero		2


	//----- nvinfo : EIATTR_MAXREG_COUNT
	.align		4
        /*0120*/ 	.byte	0x03, 0x1b
        /*0122*/ 	.short	0x00ff


	//----- nvinfo : EIATTR_NUM_BARRIERS
	.align		4
        /*0124*/ 	.byte	0x02, 0x4c
        /*0126*/ 	.byte	0x05
	.zero		1


	//----- nvinfo : EIATTR_INT_WARP_WIDE_INSTR_OFFSETS
	.align		4
        /*0128*/ 	.byte	0x04, 0x31
        /*012a*/ 	.short	(.L_54 - .L_53)


	//   ....[0]....
.L_53:
        /*012c*/ 	.word	0x000055b0


	//   ....[1]....
        /*0130*/ 	.word	0x00005630


	//   ....[2]....
        /*0134*/ 	.word	0x00005650


	//----- nvinfo : EIATTR_COOP_GROUP_MASK_REGIDS
	.align		4
.L_54:
        /*0138*/ 	.byte	0x04, 0x29
        /*013a*/ 	.short	(.L_56 - .L_55)


	//   ....[0]....
.L_55:
        /*013c*/ 	.word	0xffffffff


	//   ....[1]....
        /*0140*/ 	.word	0xffffffff


	//   ....[2]....
        /*0144*/ 	.word	0xffffffff


	//   ....[3]....
        /*0148*/ 	.word	0xffffffff


	//   ....[4]....
        /*014c*/ 	.word	0xffffffff


	//   ....[5]....
        /*0150*/ 	.word	0xffffffff


	//   ....[6]....
        /*0154*/ 	.word	0xffffffff


	//   ....[7]....
        /*0158*/ 	.word	0xffffffff


	//   ....[8]....
        /*015c*/ 	.word	0xffffffff


	//   ....[9]....
        /*0160*/ 	.word	0xffffffff


	//   ....[10]....
        /*0164*/ 	.word	0xffffffff


	//   ....[11]....
        /*0168*/ 	.word	0xffffffff


	//----- nvinfo : EIATTR_COOP_GROUP_INSTR_OFFSETS
	.align		4
.L_56:
        /*016c*/ 	.byte	0x04, 0x28
        /*016e*/ 	.short	(.L_58 - .L_57)


	//   ....[0]....
.L_57:
        /*0170*/ 	.word	0x00000130


	//   ....[1]....
        /*0174*/ 	.word	0x00000470


	//   ....[2]....
        /*0178*/ 	.word	0x00000620


	//   ....[3]....
        /*017c*/ 	.word	0x000008a0


	//   ....[4]....
        /*0180*/ 	.word	0x00000c30


	//   ....[5]....
        /*0184*/ 	.word	0x00000f00


	//   ....[6]....
        /*0188*/ 	.word	0x00000f60


	//   ....[7]....
        /*018c*/ 	.word	0x00002f20


	//   ....[8]....
        /*0190*/ 	.word	0x00003530


	//   ....[9]....
        /*0194*/ 	.word	0x000050c0


	//   ....[10]....
        /*0198*/ 	.word	0x00005430


	//   ....[11]....
        /*019c*/ 	.word	0x000056f0


	//----- nvinfo : EIATTR_VRC_CTA_INIT_COUNT
	.align		4
.L_58:
        /*01a0*/ 	.byte	0x02, 0x4a
        /*01a2*/ 	.byte	0x80
	.zero		1


	//----- nvinfo : EIATTR_MBARRIER_INSTR_OFFSETS
	.align		4
        /*01a4*/ 	.byte	0x04, 0x39
        /*01a6*/ 	.short	(.L_60 - .L_59)


	//   ....[0]....
.L_59:
        /*01a8*/ 	.word	0x00000340
        /*01ac*/ 	.word	0x000000ff
        /*01b0*/ 	.word	0x00000000
        /*01b4*/ 	.short	0x0100
        /*01b6*/ 	.byte	0x06
	.zero		1


	//   ....[1]....
        /*01b8*/ 	.word	0x00000350
        /*01bc*/ 	.word	0x000000ff
        /*01c0*/ 	.word	0x00000008
        /*01c4*/ 	.short	0x0100
        /*01c6*/ 	.byte	0x06
	.zero		1


	//   ....[2]....
        /*01c8*/ 	.word	0x00000360
        /*01cc*/ 	.word	0x000000ff
        /*01d0*/ 	.word	0x00000010
        /*01d4*/ 	.short	0x0100
        /*01d6*/ 	.byte	0x06
	.zero		1


	//   ....[3]....
        /*01d8*/ 	.word	0x00000370
        /*01dc*/ 	.word	0x000000ff
        /*01e0*/ 	.word	0x00000018
        /*01e4*/ 	.short	0x0100
        /*01e6*/ 	.byte	0x06
	.zero		1


	//   ....[4]....
        /*01e8*/ 	.word	0x00000380
        /*01ec*/ 	.word	0x000000ff
        /*01f0*/ 	.word	0x00000020
        /*01f4*/ 	.short	0x0100
        /*01f6*/ 	.byte	0x06
	.zero		1


	//   ....[5]....
        /*01f8*/ 	.word	0x00000390
        /*01fc*/ 	.word	0x000000ff
        /*0200*/ 	.word	0x00000028
        /*0204*/ 	.short	0x0100
        /*0206*/ 	.byte	0x06
	.zero		1


	//   ....[6]....
        /*0208*/ 	.word	0x000003a0
        /*020c*/ 	.word	0x000000ff
        /*0210*/ 	.word	0x00000030
        /*0214*/ 	.short	0x0100
        /*0216*/ 	.byte	0x06
	.zero		1


	//   ....[7]....
        /*0218*/ 	.word	0x000003b0
        /*021c*/ 	.word	0x000000ff
        /*0220*/ 	.word	0x00000038
        /*0224*/ 	.short	0x0100
        /*0226*/ 	.byte	0x06
	.zero		1


	//   ....[8]....
        /*0228*/ 	.word	0x000003c0
        /*022c*/ 	.word	0x000000ff
        /*0230*/ 	.word	0x00000040
        /*0234*/ 	.short	0x0100
        /*0236*/ 	.byte	0x06
	.zero		1


	//   ....[9]....
        /*0238*/ 	.word	0x000003d0
        /*023c*/ 	.word	0x000000ff
        /*0240*/ 	.word	0x00000048
        /*0244*/ 	.short	0x0100
        /*0246*/ 	.byte	0x06
	.zero		1


	//   ....[10]....
        /*0248*/ 	.word	0x000003e0
        /*024c*/ 	.word	0x000000ff
        /*0250*/ 	.word	0x00000050
        /*0254*/ 	.short	0x0100
        /*0256*/ 	.byte	0x06
	.zero		1


	//   ....[11]....
        /*0258*/ 	.word	0x000003f0
        /*025c*/ 	.word	0x000000ff
        /*0260*/ 	.word	0x00000058
        /*0264*/ 	.short	0x0100
        /*0266*/ 	.byte	0x06
	.zero		1


	//   ....[12]....
        /*0268*/ 	.word	0x00000400
        /*026c*/ 	.word	0x000000ff
        /*0270*/ 	.word	0x00000060
        /*0274*/ 	.short	0x0100
        /*0276*/ 	.byte	0x06
	.zero		1


	//   ....[13]....
        /*0278*/ 	.word	0x00000410
        /*027c*/ 	.word	0x000000ff
        /*0280*/ 	.word	0x00000068
        /*0284*/ 	.short	0x0100
        /*0286*/ 	.byte	0x06
	.zero		1


	//   ....[14]....
        /*0288*/ 	.word	0x00000590
        /*028c*/ 	.word	0x000000ff
        /*0290*/ 	.word	0x00000070
        /*0294*/ 	.short	0x0100
        /*0296*/ 	.byte	0x07
	.zero		1


	//   ....[15]....
        /*0298*/ 	.word	0x000005a0
        /*029c*/ 	.word	0x000000ff
        /*02a0*/ 	.word	0x00000078
        /*02a4*/ 	.short	0x0100
        /*02a6*/ 	.byte	0x07
	.zero		1


	//   ....[16]....
        /*02a8*/ 	.word	0x000005b0
        /*02ac*/ 	.word	0x000000ff
        /*02b0*/ 	.word	0x00000080
        /*02b4*/ 	.short	0x0100
        /*02b6*/ 	.byte	0x07
	.zero		1


	//   ....[17]....
        /*02b8*/ 	.word	0x000005c0
        /*02bc*/ 	.word	0x000000ff
        /*02c0*/ 	.word	0x00000088
        /*02c4*/ 	.short	0x0100
        /*02c6*/ 	.byte	0x07
	.zero		1


	//   ....[18]....
        /*02c8*/ 	.word	0x00000740
        /*02cc*/ 	.word	0x000000ff
        /*02d0*/ 	.word	0x00000090
        /*02d4*/ 	.short	0x0100
        /*02d6*/ 	.byte	0x07
	.zero		1


	//   ....[19]....
        /*02d8*/ 	.word	0x00000750
        /*02dc*/ 	.word	0x000000ff
        /*02e0*/ 	.word	0x00000098
        /*02e4*/ 	.short	0x0100
        /*02e6*/ 	.byte	0x07
	.zero		1


	//   ....[20]....
        /*02e8*/ 	.word	0x00000760
        /*02ec*/ 	.word	0x000000ff
        /*02f0*/ 	.word	0x000000a0
        /*02f4*/ 	.short	0x0100
        /*02f6*/ 	.byte	0x07
	.zero		1


	//   ....[21]....
        /*02f8*/ 	.word	0x00000770
        /*02fc*/ 	.word	0x000000ff
        /*0300*/ 	.word	0x000000a8
        /*0304*/ 	.short	0x0100
        /*0306*/ 	.byte	0x07
	.zero		1


	//   ....[22]....
        /*0308*/ 	.word	0x00000840
        /*030c*/ 	.word	0x000000ff
        /*0310*/ 	.word	0x000000b0
        /*0314*/ 	.short	0x0100
        /*0316*/ 	.byte	0x06
	.zero		1


	//   ....[23]....
        /*0318*/ 	.word	0x00000fc0
        /*031c*/ 	.word	0x0000000e
        /*0320*/ 	.word	0x000000a0
        /*0324*/ 	.short	0x010a
        /*0326*/ 	.byte	0xff
	.zero		1


	//   ....[24]....
        /*0328*/ 	.word	0x000010a0
        /*032c*/ 	.word	0x0000000e
        /*0330*/ 	.word	0x00000090
        /*0334*/ 	.short	0x0101
        /*0336*/ 	.byte	0xff
	.zero		1


	//   ....[25]....
        /*0338*/ 	.word	0x000012d0
        /*033c*/ 	.word	0x00000002
        /*0340*/ 	.word	0x000000a0
        /*0344*/ 	.short	0x010a
        /*0346*/ 	.byte	0xff
	.zero		1


	//   ....[26]....
        /*0348*/ 	.word	0x000013f0
        /*034c*/ 	.word	0x00000002
        /*0350*/ 	.word	0x00000090
        /*0354*/ 	.short	0x0101
        /*0356*/ 	.byte	0xff
	.zero		1


	//   ....[27]....
        /*0358*/ 	.word	0x00001400
        /*035c*/ 	.word	0x00000003
        /*0360*/ 	.word	0x000000a0
        /*0364*/ 	.short	0x010a
        /*0366*/ 	.byte	0xff
	.zero		1


	//   ....[28]....
        /*0368*/ 	.word	0x00001490
        /*036c*/ 	.word	0x000000ff
        /*0370*/ 	.word	0x00000090
        /*0374*/ 	.short	0x010a
        /*0376*/ 	.byte	0x22
	.zero		1


	//   ....[29]....
        /*0378*/ 	.word	0x00001510
        /*037c*/ 	.word	0x000000ff
        /*0380*/ 	.word	0x000000a0
        /*0384*/ 	.short	0x0101
        /*0386*/ 	.byte	0x22
	.zero		1


	//   ....[30]....
        /*0388*/ 	.word	0x00001630
        /*038c*/ 	.word	0x000000ff
        /*0390*/ 	.word	0x00000038
        /*0394*/ 	.short	0x010a
        /*0396*/ 	.byte	0x06
	.zero		1


	//   ....[31]....
        /*0398*/ 	.word	0x000017f0
        /*039c*/ 	.word	0x000000ff
        /*03a0*/ 	.word	0x00000038
        /*03a4*/ 	.short	0x010a
        /*03a6*/ 	.byte	0x05
	.zero		1


	//   ....[32]....
        /*03a8*/ 	.word	0x00001a80
        /*03ac*/ 	.word	0x000000ff
        /*03b0*/ 	.word	0x00000038
        /*03b4*/ 	.short	0x010a
        /*03b6*/ 	.byte	0x21
	.zero		1


	//   ....[33]....
        /*03b8*/ 	.word	0x00001ac0
        /*03bc*/ 	.word	0x00000003
        /*03c0*/ 	.word	0x00000090
        /*03c4*/ 	.short	0x010a
        /*03c6*/ 	.byte	0xff
	.zero		1


	//   ....[34]....
        /*03c8*/ 	.word	0x00001b60
        /*03cc*/ 	.word	0x00000003
        /*03d0*/ 	.word	0x000000a0
        /*03d4*/ 	.short	0x0101
        /*03d6*/ 	.byte	0xff
	.zero		1


	//   ....[35]....
        /*03d8*/ 	.word	0x00001da0
        /*03dc*/ 	.word	0x000000ff
        /*03e0*/ 	.word	0x00000038
        /*03e4*/ 	.short	0x010a
        /*03e6*/ 	.byte	0x05
	.zero		1


	//   ....[36]....
        /*03e8*/ 	.word	0x00001e80
        /*03ec*/ 	.word	0x000000ff
        /*03f0*/ 	.word	0x00000090
        /*03f4*/ 	.short	0x010a
        /*03f6*/ 	.byte	0x0c
	.zero		1


	//   ....[37]....
        /*03f8*/ 	.word	0x00001f20
        /*03fc*/ 	.word	0x000000ff
        /*0400*/ 	.word	0x000000a0
        /*0404*/ 	.short	0x0101
        /*0406*/ 	.byte	0x0c
	.zero		1


	//   ....[38]....
        /*0408*/ 	.word	0x00002400
        /*040c*/ 	.word	0x000000ff
        /*0410*/ 	.word	0x00000000
        /*0414*/ 	.short	0x010a
        /*0416*/ 	.byte	0x19
	.zero		1


	//   ....[39]....
        /*0418*/ 	.word	0x00002410
        /*041c*/ 	.word	0x000000ff
        /*0420*/ 	.word	0x00000080
        /*0424*/ 	.short	0x010a
        /*0426*/ 	.byte	0x11
	.zero		1


	//   ....[40]....
        /*0428*/ 	.word	0x00002460
        /*042c*/ 	.word	0x000000ff
        /*0430*/ 	.word	0x00000080
        /*0434*/ 	.short	0x010a
        /*0436*/ 	.byte	0x11
	.zero		1


	//   ....[41]....
        /*0438*/ 	.word	0x000026f0
        /*043c*/ 	.word	0x000000ff
        /*0440*/ 	.word	0x00000000
        /*0444*/ 	.short	0x010a
        /*0446*/ 	.byte	0x0d
	.zero		1


	//   ....[42]....
        /*0448*/ 	.word	0x000028e0
        /*044c*/ 	.word	0x000000ff
        /*0450*/ 	.word	0x00000000
        /*0454*/ 	.short	0x010a
        /*0456*/ 	.byte	0x19
	.zero		1


	//   ....[43]....
        /*0458*/ 	.word	0x00002a00
        /*045c*/ 	.word	0x000000ff
        /*0460*/ 	.word	0x00000080
        /*0464*/ 	.short	0x010a
        /*0466*/ 	.byte	0x10
	.zero		1


	//   ....[44]....
        /*0468*/ 	.word	0x00002a10
        /*046c*/ 	.word	0x00000002
        /*0470*/ 	.word	0x00000090
        /*0474*/ 	.short	0x010a
        /*0476*/ 	.byte	0xff
	.zero		1


	//   ....[45]....
        /*0478*/ 	.word	0x00002ab0
        /*047c*/ 	.word	0x00000002
        /*0480*/ 	.word	0x000000a0
        /*0484*/ 	.short	0x0101
        /*0486*/ 	.byte	0xff
	.zero		1


	//   ....[46]....
        /*0488*/ 	.word	0x00002bb0
        /*048c*/ 	.word	0x00000000
        /*0490*/ 	.word	0x00000080
        /*0494*/ 	.short	0x010a
        /*0496*/ 	.byte	0xff
	.zero		1


	//   ....[47]....
        /*0498*/ 	.word	0x00002bf0
        /*049c*/ 	.word	0x00000000
        /*04a0*/ 	.word	0x00000080
        /*04a4*/ 	.short	0x010a
        /*04a6*/ 	.byte	0xff
	.zero		1


	//   ....[48]....
        /*04a8*/ 	.word	0x00002cf0
        /*04ac*/ 	.word	0x000000ff
        /*04b0*/ 	.word	0x000000b0
        /*04b4*/ 	.short	0x0100
        /*04b6*/ 	.byte	0x05
	.zero		1


	//   ....[49]....
        /*04b8*/ 	.word	0x00002de0
        /*04bc*/ 	.word	0x000000ff
        /*04c0*/ 	.word	0x000000b0
        /*04c4*/ 	.short	0x0100
        /*04c6*/ 	.byte	0x05
	.zero		1


	//   ....[50]....
        /*04c8*/ 	.word	0x00002ed0
        /*04cc*/ 	.word	0x000000ff
        /*04d0*/ 	.word	0x000000b0
        /*04d4*/ 	.short	0x0100
        /*04d6*/ 	.byte	0x05
	.zero		1


	//   ....[51]....
        /*04d8*/ 	.word	0x000031a0
        /*04dc*/ 	.word	0x00000003
        /*04e0*/ 	.word	0x00000000
        /*04e4*/ 	.short	0x010a
        /*04e6*/ 	.byte	0xff
	.zero		1


	//   ....[52]....
        /*04e8*/ 	.word	0x000031c0
        /*04ec*/ 	.word	0x00000003
        /*04f0*/ 	.word	0x00000000
        /*04f4*/ 	.short	0x010a
        /*04f6*/ 	.byte	0xff
	.zero		1


	//   ....[53]....
        /*04f8*/ 	.word	0x000033a0
        /*04fc*/ 	.word	0x00000003
        /*0500*/ 	.word	0x00000000
        /*0504*/ 	.short	0x010a
        /*0506*/ 	.byte	0xff
	.zero		1


	//   ....[54]....
        /*0508*/ 	.word	0x000033c0
        /*050c*/ 	.word	0x00000003
        /*0510*/ 	.word	0x00000000
        /*0514*/ 	.short	0x010a
        /*0516*/ 	.byte	0xff
	.zero		1


	//   ....[55]....
        /*0518*/ 	.word	0x000034b0
        /*051c*/ 	.word	0x00000003
        /*0520*/ 	.word	0x00000000
        /*0524*/ 	.short	0x0101
        /*0526*/ 	.byte	0xff
	.zero		1


	//   ....[56]....
        /*0528*/ 	.word	0x000035a0
        /*052c*/ 	.word	0x00000057
        /*0530*/ 	.word	0x00000090
        /*0534*/ 	.short	0x010a
        /*0536*/ 	.byte	0xff
	.zero		1


	//   ....[57]....
        /*0538*/ 	.word	0x00003600
        /*053c*/ 	.word	0x00000057
        /*0540*/ 	.word	0x000000a0
        /*0544*/ 	.short	0x0101
        /*0546*/ 	.byte	0xff
	.zero		1


	//   ....[58]....
        /*0548*/ 	.word	0x00003a00
        /*054c*/ 	.word	0x0000007e
        /*0550*/ 	.word	0x00000070
        /*0554*/ 	.short	0x010a
        /*0556*/ 	.byte	0xff
	.zero		1


	//   ....[59]....
        /*0558*/ 	.word	0x00005070
        /*055c*/ 	.word	0x00000005
        /*0560*/ 	.word	0x00000000
        /*0564*/ 	.short	0x0101
        /*0566*/ 	.byte	0xff
	.zero		1


	//   ....[60]....
        /*0568*/ 	.word	0x00005080
        /*056c*/ 	.word	0x00000003
        /*0570*/ 	.word	0x00000090
        /*0574*/ 	.short	0x010a
        /*0576*/ 	.byte	0xff
	.zero		1


	//   ....[61]....
        /*0578*/ 	.word	0x00005140
        /*057c*/ 	.word	0x00000003
        /*0580*/ 	.word	0x000000a0
        /*0584*/ 	.short	0x0101
        /*0586*/ 	.byte	0xff
	.zero		1


	//   ....[62]....
        /*0588*/ 	.word	0x000053e0
        /*058c*/ 	.word	0x00000003
        /*0590*/ 	.word	0x00000000
        /*0594*/ 	.short	0x0101
        /*0596*/ 	.byte	0xff
	.zero		1


	//   ....[63]....
        /*0598*/ 	.word	0x000053f0
        /*059c*/ 	.word	0x00000057
        /*05a0*/ 	.word	0x000000b0
        /*05a4*/ 	.short	0x010a
        /*05a6*/ 	.byte	0xff
	.zero		1


	//   ....[64]....
        /*05a8*/ 	.word	0x00005790
        /*05ac*/ 	.word	0x00000057
        /*05b0*/ 	.word	0x000000b0
        /*05b4*/ 	.short	0x0100
        /*05b6*/ 	.byte	0xff
	.zero		1


	//   ....[65]....
        /*05b8*/ 	.word	0x000057f0
        /*05bc*/ 	.word	0x0000000e
        /*05c0*/ 	.word	0x000000a0
        /*05c4*/ 	.short	0x010a
        /*05c6*/ 	.byte	0xff
	.zero		1


	//   ....[66]....
        /*05c8*/ 	.word	0x00005850
        /*05cc*/ 	.word	0x00000002
        /*05d0*/ 	.word	0x000000a0
        /*05d4*/ 	.short	0x010a
        /*05d6*/ 	.byte	0xff
	.zero		1


	//   ....[67]....
        /*05d8*/ 	.word	0x000058b0
        /*05dc*/ 	.word	0x00000003
        /*05e0*/ 	.word	0x000000a0
        /*05e4*/ 	.short	0x010a
        /*05e6*/ 	.byte	0xff
	.zero		1


	//   ....[68]....
        /*05e8*/ 	.word	0x00005910
        /*05ec*/ 	.word	0x00000000
        /*05f0*/ 	.word	0x00000090
        /*05f4*/ 	.short	0x010a
        /*05f6*/ 	.byte	0xff
	.zero		1


	//   ....[69]....
        /*05f8*/ 	.word	0x00005990
        /*05fc*/ 	.word	0x00000000
        /*0600*/ 	.word	0x00000038
        /*0604*/ 	.short	0x010a
        /*0606*/ 	.byte	0xff
	.zero		1


	//   ....[70]....
        /*0608*/ 	.word	0x000059f0
        /*060c*/ 	.word	0x00000003
        /*0610*/ 	.word	0x00000090
        /*0614*/ 	.short	0x010a
        /*0616*/ 	.byte	0xff
	.zero		1


	//   ....[71]....
        /*0618*/ 	.word	0x00005a70
        /*061c*/ 	.word	0x00000000
        /*0620*/ 	.word	0x00000038
        /*0624*/ 	.short	0x010a
        /*0626*/ 	.byte	0xff
	.zero		1


	//   ....[72]....
        /*0628*/ 	.word	0x00005ad0
        /*062c*/ 	.word	0x00000002
        /*0630*/ 	.word	0x00000090
        /*0634*/ 	.short	0x010a
        /*0636*/ 	.byte	0xff
	.zero		1


	//   ....[73]....
        /*0638*/ 	.word	0x00005b50
        /*063c*/ 	.word	0x00000000
        /*0640*/ 	.word	0x00000080
        /*0644*/ 	.short	0x010a
        /*0646*/ 	.byte	0xff
	.zero		1


	//   ....[74]....
        /*0648*/ 	.word	0x00005bd0
        /*064c*/ 	.word	0x00000000
        /*0650*/ 	.word	0x00000000
        /*0654*/ 	.short	0x010a
        /*0656*/ 	.byte	0xff
	.zero		1


	//   ....[75]....
        /*0658*/ 	.word	0x00005c40
        /*065c*/ 	.word	0x00000002
        /*0660*/ 	.word	0x00000090
        /*0664*/ 	.short	0x010a
        /*0666*/ 	.byte	0xff
	.zero		1


	//   ....[76]....
        /*0668*/ 	.word	0x00005ca0
        /*066c*/ 	.word	0x00000003
        /*0670*/ 	.word	0x00000000
        /*0674*/ 	.short	0x010a
        /*0676*/ 	.byte	0xff
	.zero		1


	//   ....[77]....
        /*0678*/ 	.word	0x00005d00
        /*067c*/ 	.word	0x00000003
        /*0680*/ 	.word	0x00000000
        /*0684*/ 	.short	0x010a
        /*0686*/ 	.byte	0xff
	.zero		1


	//   ....[78]....
        /*0688*/ 	.word	0x00005d50
        /*068c*/ 	.word	0x00000057
        /*0690*/ 	.word	0x00000090
        /*0694*/ 	.short	0x010a
        /*0696*/ 	.byte	0xff
	.zero		1


	//   ....[79]....
        /*0698*/ 	.word	0x00005db0
        /*069c*/ 	.word	0x0000007e
        /*06a0*/ 	.word	0x00000070
        /*06a4*/ 	.short	0x010a
        /*06a6*/ 	.byte	0xff
	.zero		1


	//   ....[80]....
        /*06a8*/ 	.word	0x00005e10
        /*06ac*/ 	.word	0x00000003
        /*06b0*/ 	.word	0x00000090
        /*06b4*/ 	.short	0x010a
        /*06b6*/ 	.byte	0xff
	.zero		1


	//   ....[81]....
        /*06b8*/ 	.word	0x00005e60
        /*06bc*/ 	.word	0x00000057
        /*06c0*/ 	.word	0x000000b0
        /*06c4*/ 	.short	0x010a
        /*06c6*/ 	.byte	0xff
	.zero		1


	//----- nvinfo : EIATTR_NUM_MBARRIERS
	.align		4
.L_60:
        /*06c8*/ 	.byte	0x03, 0x38
        /*06ca*/ 	.short	0x001b


	//----- nvinfo : EIATTR_EXIT_INSTR_OFFSETS
	.align		4
        /*06cc*/ 	.byte	0x04, 0x1c
        /*06ce*/ 	.short	(.L_62 - .L_61)


	//   ....[0]....
.L_61:
        /*06d0*/ 	.word	0x000057d0


	//----- nvinfo : EIATTR_MAX_THREADS
	.align		4
.L_62:
        /*06d4*/ 	.byte	0x04, 0x05
        /*06d6*/ 	.short	(.L_64 - .L_63)
.L_63:
        /*06d8*/ 	.word	0x000000e0
        /*06dc*/ 	.word	0x00000001
        /*06e0*/ 	.word	0x00000001


	//----- nvinfo : EIATTR_CRS_STACK_SIZE
	.align		4
.L_64:
        /*06e4*/ 	.byte	0x04, 0x1e
        /*06e6*/ 	.short	(.L_66 - .L_65)
.L_65:
        /*06e8*/ 	.word	0x00000000


	//----- nvinfo : EIATTR_CBANK_PARAM_SIZE
	.align		4
.L_66:
        /*06ec*/ 	.byte	0x03, 0x19
        /*06ee*/ 	.short	0x0404


	//----- nvinfo : EIATTR_PARAM_CBANK
	.align		4
        /*06f0*/ 	.byte	0x04, 0x0a
        /*06f2*/ 	.short	(.L_68 - .L_67)
	.align		4
.L_67:
        /*06f4*/ 	.word	index@(.nv.constant0.kernel_cutlass_kernel_cudnngrouped_gemmgrouped_gemm_swiglugrouped_gemm_swiglu_quantBlockScaledContiguousGroupedGemmKernel_object_at__TiledMMA_ThrLayoutVMNK21111000_PermutationMNK____MMAAt_0)
        /*06f8*/ 	.short	0x0380
        /*06fa*/ 	.short	0x0404


	//----- nvinfo : EIATTR_SW_WAR
	.align		4
.L_68:
        /*06fc*/ 	.byte	0x04, 0x36
        /*06fe*/ 	.short	(.L_70 - .L_69)
.L_69:
        /*0700*/ 	.word	0x00000008
.L_70:


//--------------------- .nv.compat                --------------------------
	.section	.nv.compat,"",@"SHT_CUDA_COMPAT_INFO"
	.align	4
        /*0000*/ 	.byte	0x02, 0x02, 0x02, 0x00, 0x02, 0x05, 0x05, 0x00, 0x02, 0x03, 0x01, 0x00, 0x02, 0x06, 0x01, 0x00


//--------------------- .nv.callgraph             --------------------------
	.section	.nv.callgraph,"",@"SHT_CUDA_CALLGRAPH"
	.align	4
	.sectionentsize	8
	.align		4
        /*0000*/ 	.word	0x00000000
	.align		4
        /*0004*/ 	.word	0xffffffff
	.align		4
        /*0008*/ 	.word	0x00000000
	.align		4
        /*000c*/ 	.word	0xfffffffe
	.align		4
        /*0010*/ 	.word	0x00000000
	.align		4
        /*0014*/ 	.word	0xfffffffd
	.align		4
        /*0018*/ 	.word	0x00000000
	.align		4
        /*001c*/ 	.word	0xfffffffc


//--------------------- .text.kernel_cutlass_kernel_cudnngrouped_gemmgrouped_gemm_swiglugrouped_gemm_swiglu_quantBlockScaledContiguousGroupedGemmKernel_object_at__TiledMMA_ThrLayoutVMNK21111000_PermutationMNK____MMAAt_0 --------------------------
	.section	.text.kernel_cutlass_kernel_cudnngrouped_gemmgrouped_gemm_swiglugrouped_gemm_swiglu_quantBlockScaledContiguousGroupedGemmKernel_object_at__TiledMMA_ThrLayoutVMNK21111000_PermutationMNK____MMAAt_0,"ax",@progbits
	.align	128
        .global         kernel_cutlass_kernel_cudnngrouped_gemmgrouped_gemm_swiglugrouped_gemm_swiglu_quantBlockScaledContiguousGroupedGemmKernel_object_at__TiledMMA_ThrLayoutVMNK21111000_PermutationMNK____MMAAt_0
        .type           kernel_cutlass_kernel_cudnngrouped_gemmgrouped_gemm_swiglugrouped_gemm_swiglu_quantBlockScaledContiguousGroupedGemmKernel_object_at__TiledMMA_ThrLayoutVMNK21111000_PermutationMNK____MMAAt_0,@function
        .size           kernel_cutlass_kernel_cudnngrouped_gemmgrouped_gemm_swiglugrouped_gemm_swiglu_quantBlockScaledContiguousGroupedGemmKernel_object_at__TiledMMA_ThrLayoutVMNK21111000_PermutationMNK____MMAAt_0,(.L_x_116 - kernel_cutlass_kernel_cudnngrouped_gemmgrouped_gemm_swiglugrouped_gemm_swiglu_quantBlockScaledContiguousGroupedGemmKernel_object_at__TiledMMA_ThrLayoutVMNK21111000_PermutationMNK____MMAAt_0)
        .other          kernel_cutlass_kernel_cudnngrouped_gemmgrouped_gemm_swiglugrouped_gemm_swiglu_quantBlockScaledContiguousGroupedGemmKernel_object_at__TiledMMA_ThrLayoutVMNK21111000_PermutationMNK____MMAAt_0,@"STO_CUDA_ENTRY STV_DEFAULT"
kernel_cutlass_kernel_cudnngrouped_gemmgrouped_gemm_swiglugrouped_gemm_swiglu_quantBlockScaledContiguousGroupedGemmKernel_object_at__TiledMMA_ThrLayoutVMNK21111000_PermutationMNK____MMAAt_0:
.text.kernel_cutlass_kernel_cudnngrouped_gemmgrouped_gemm_swiglugrouped_gemm_swiglu_quantBlockScaledContiguousGroupedGemmKernel_object_at__TiledMMA_ThrLayoutVMNK21111000_PermutationMNK____MMAAt_0:
[----:B------:R-:W1:Y:S01]  /*0000*/  LDC R1, c[0x0][0x37c] ;  /* 0x0000df00ff017b82 */ /* 0x000e620000000800 */
[----:B------:R-:W2:Y:S01]  /*0010*/  S2R R3, SR_TID.Y ;  /* 0x0000000000037919 */ /* 0x000ea20000002200 */
[----:B------:R-:W3:Y:S06]  /*0020*/  LDCU UR5, c[0x0][0x360] ;  /* 0x00006c00ff0577ac */ /* 0x000eec0008000800 */
[----:B------:R-:W4:Y:S01]  /*0030*/  S2UR UR23, SR_CTAID.X ;  /* 0x00000000001779c3 */ /* 0x000f220000002500 */
[----:B------:R-:W2:Y:S01]  /*0040*/  S2R R0, SR_TID.Z ;  /* 0x0000000000007919 */ /* 0x000ea20000002300 */
[----:B------:R-:W2:Y:S01]  /*0050*/  LDCU UR4, c[0x0][0x364] ;  /* 0x00006c80ff0477ac */ /* 0x000ea20008000800 */
[----:B------:R-:W3:Y:S01]  /*0060*/  S2R R106, SR_TID.X ;  /* 0x00000000006a7919 */ /* 0x000ee20000002100 */
[----:B------:R-:W5:Y:S01]  /*0070*/  LDCU.U8 UR7, c[0x0][0x382] ;  /* 0x00007040ff0777ac */ /* 0x000f620008000000 */
[----:B------:R-:W4:Y:S02]  /*0080*/  LDCU.U8 UR6, c[0x0][0x381] ;  /* 0x00007020ff0677ac */ /* 0x000f240008000000 */
[----:B----4-:R-:W-:-:S02]  /*0090*/  ULOP3.LUT UR23, UR23, 0x1, URZ, 0xc0, !UPT ;  /* 0x0000000117177892 */ /* 0x010fc4000f8ec0ff */
[----:B-----5:R-:W-:Y:S02]  /*00a0*/  ULOP3.LUT UR7, UR7, 0x1, URZ, 0xc0, !UPT ;  /* 0x0000000107077892 */ /* 0x020fe4000f8ec0ff */
[----:B------:R-:W-:Y:S02]  /*00b0*/  ULOP3.LUT UR6, UR6, 0x1, URZ, 0xc0, !UPT ;  /* 0x0000000106067892 */ /* 0x000fe4000f8ec0ff */
[----:B------:R-:W-:Y:S02]  /*00c0*/  UISETP.NE.U32.AND UP6, UPT, UR7, 0x1, UPT ;  /* 0x000000010700788c */ /* 0x000fe4000bfc5070 */
[----:B------:R-:W-:Y:S01]  /*00d0*/  UISETP.NE.U32.AND UP5, UPT, UR6, 0x1, UPT ;  /* 0x000000010600788c */ /* 0x000fe2000bfa5070 */
[----:B--2---:R-:W-:Y:S01]  /*00e0*/  IMAD R3, R0, UR4, R3 ;  /* 0x0000000400037c24 */ /* 0x004fe2000f8e0203 */
[----:B------:R-:W2:Y:S03]  /*00f0*/  S2UR UR4, SR_CgaCtaId ;  /* 0x00000000000479c3 */ /* 0x000ea60000008800 */
[----:B---3--:R-:W-:Y:S01]  /*0100*/  IMAD R124, R3, UR5, R106 ;  /* 0x00000005037c7c24 */ /* 0x008fe2000f8e026a */
[----:B------:R-:W3:Y:S04]  /*0110*/  LDCU UR5, c[0x0][0x36c] ;  /* 0x00006d80ff0577ac */ /* 0x000ee80008000800 */
[----:B------:R-:W-:-:S06]  /*0120*/  SHF.R.U32.HI R124, RZ, 0x5, R124 ;  /* 0x00000005ff7c7819 */ /* 0x000fcc000001167c */
[----:B------:R-:W4:Y:S01]  /*0130*/  SHFL.IDX PT, R124, R124, RZ, 0x1f ;  /* 0x00001fff7c7c7589 */ /* 0x000f2200000e0000 */
[----:B---3--:R-:W-:Y:S01]  /*0140*/  UISETP.EQ.U32.AND UP4, UPT, UR5, 0x1, UPT ;  /* 0x000000010500788c */ /* 0x008fe2000bf82070 */
[C---:B----4-:R-:W-:Y:S02]  /*0150*/  ISETP.NE.AND P1, PT, R124.reuse, 0x5, PT ;  /* 0x000000057c00780c */ /* 0x050fe40003f25270 */
[----:B------:R-:W-:-:S11]  /*0160*/  ISETP.NE.AND P0, PT, R124, RZ, PT ;  /* 0x000000ff7c00720c */ /* 0x000fd60003f05270 */
[----:B-12---:R-:W-:Y:S05]  /*0170*/  @P1 BRA `(.L_x_0) ;  /* 0x0000000000501947 */ /* 0x006fea0003800000 */
[----:B------:R-:W1:Y:S02]  /*0180*/  LDCU.64 UR6, c[0x0][0x348] ;  /* 0x00006900ff0677ac */ /* 0x000e640008000a00 */
[----:B-1----:R-:W-:Y:S02]  /*0190*/  UIADD3 UR16, UP1, UPT, UR6, 0x40, URZ ;  /* 0x0000004006107890 */ /* 0x002fe4000ff3e0ff */
[----:B------:R-:W-:Y:S02]  /*01a0*/  UIADD3 UR14, UP0, UPT, UR6, 0xc0, URZ ;  /* 0x000000c0060e7890 */ /* 0x000fe4000ff1e0ff */
[----:B------:R-:W-:Y:S02]  /*01b0*/  UIADD3 UR12, UP3, UPT, UR6, 0x140, URZ ;  /* 0x00000140060c7890 */ /* 0x000fe4000ff7e0ff */
[----:B------:R-:W-:Y:S02]  /*01c0*/  UIADD3 UR10, UP2, UPT, UR6, 0x1c0, URZ ;  /* 0x000001c0060a7890 */ /* 0x000fe4000ff5e0ff */
[----:B------:R-:W-:-:S02]  /*01d0*/  UIADD3.X UR17, UPT, UPT, URZ, UR7, URZ, UP1, !UPT ;  /* 0x00000007ff117290 */ /* 0x000fc40008ffe4ff */
[----:B------:R-:W-:Y:S02]  /*01e0*/  UIADD3 UR8, UP1, UPT, UR6, 0x240, URZ ;  /* 0x0000024006087890 */ /* 0x000fe4000ff3e0ff */
[----:B------:R-:W-:Y:S02]  /*01f0*/  UIADD3.X UR15, UPT, UPT, URZ, UR7, URZ, UP0, !UPT ;  /* 0x00000007ff0f7290 */ /* 0x000fe400087fe4ff */
[----:B------:R-:W-:Y:S02]  /*0200*/  UIADD3 UR6, UP0, UPT, UR6, 0x2c0, URZ ;  /* 0x000002c006067890 */ /* 0x000fe4000ff1e0ff */
[----:B------:R-:W-:Y:S01]  /*0210*/  UIADD3.X UR13, UPT, UPT, URZ, UR7, URZ, UP3, !UPT ;  /* 0x00000007ff0d7290 */ /* 0x000fe20009ffe4ff */
[----:B------:R1:W-:Y:S01]  /*0220*/  UTMACCTL.PF [UR16] ;  /* 0x00000000100079b9 */ /* 0x0003e20008040000 */
[----:B------:R-:W-:-:S03]  /*0230*/  UIADD3.X UR11, UPT, UPT, URZ, UR7, URZ, UP2, !UPT ;  /* 0x00000007ff0b7290 */ /* 0x000fc600097fe4ff */
[----:B------:R1:W-:Y:S01]  /*0240*/  UTMACCTL.PF [UR14] ;  /* 0x000000000e0079b9 */ /* 0x0003e20008040000 */
[----:B------:R-:W-:-:S03]  /*0250*/  UIADD3.X UR9, UPT, UPT, URZ, UR7, URZ, UP1, !UPT ;  /* 0x00000007ff097290 */ /* 0x000fc60008ffe4ff */
[----:B------:R1:W-:Y:S01]  /*0260*/  UTMACCTL.PF [UR12] ;  /* 0x000000000c0079b9 */ /* 0x0003e20008040000 */
[----:B------:R-:W-:Y:S01]  /*0270*/  UIADD3.X UR7, UPT, UPT, URZ, UR7, URZ, UP0, !UPT ;  /* 0x00000007ff077290 */ /* 0x000fe200087fe4ff */
[----:B------:R1:W-:Y:S04]  /*0280*/  UTMACCTL.PF [UR10] ;  /* 0x000000000a0079b9 */ /* 0x0003e80008040000 */
[----:B------:R1:W-:Y:S04]  /*0290*/  UTMACCTL.PF [UR8] ;  /* 0x00000000080079b9 */ /* 0x0003e80008040000 */
[----:B------:R1:W-:Y:S02]  /*02a0*/  UTMACCTL.PF [UR6] ;  /* 0x00000000060079b9 */ /* 0x0003e40008040000 */
[----:B-1----:R-:W-:Y:S01]  /*02b0*/  NOP ;  /* 0x0000000000007918 */ /* 0x002fe20000000000 */
.L_x_0:
[----:B------:R-:W-:Y:S05]  /*02c0*/  @P0 BRA `(.L_x_1) ;  /* 0x0000000000580947 */ /* 0x000fea0003800000 */
[----:B------:R-:W-:Y:S01]  /*02d0*/  UMOV UR6, 0x400 ;  /* 0x0000040000067882 */ /* 0x000fe20000000000 */
[----:B------:R-:W-:Y:S01]  /*02e0*/  UMOV UR5, 0x1 ;  /* 0x0000000100057882 */ /* 0x000fe20000000000 */
[----:B------:R-:W-:Y:S02]  /*02f0*/  ULEA UR6, UR4, UR6, 0x18 ;  /* 0x0000000604067291 */ /* 0x000fe4000f8ec0ff */
[----:B------:R-:W-:-:S04]  /*0300*/  UIADD3 UR8, UPT, UPT, -UR5, 0x100000, URZ ;  /* 0x0010000005087890 */ /* 0x000fc8000fffe1ff */
[----:B------:R-:W-:Y:S02]  /*0310*/  USHF.L.U32 UR9, UR8, 0xb, URZ ;  /* 0x0000000b08097899 */ /* 0x000fe400080006ff */
[----:B------:R-:W-:Y:S01]  /*0320*/  USHF.L.U32 UR8, UR8, 0x1, URZ ;  /* 0x0000000108087899 */ /* 0x000fe200080006ff */
[----:B------:R-:W1:Y:S11]  /*0330*/  FENCE.VIEW.ASYNC.S ;  /* 0x00000000000073c6 */ /* 0x000e760000000000 */
[----:B-1----:R1:W2:Y:S01]  /*0340*/  SYNCS.EXCH.64 URZ, [UR6], UR8 ;  /* 0x0000000806ff75b2 */ /* 0x0022a20008000100 */
[----:B------:R1:W3:Y:S01]  /*0350*/  SYNCS.EXCH.64 URZ, [UR6+0x8], UR8 ;  /* 0x0000080806ff75b2 */ /* 0x0002e20008000100 */
[----:B------:R1:W4:Y:S01]  /*0360*/  SYNCS.EXCH.64 URZ, [UR6+0x10], UR8 ;  /* 0x0000100806ff75b2 */ /* 0x0003220008000100 */
[----:B------:R1:W1:Y:S01]  /*0370*/  SYNCS.EXCH.64 URZ, [UR6+0x18], UR8 ;  /* 0x0000180806ff75b2 */ /* 0x0002620008000100 */
        /* <DEDUP_REMOVED lines=10> */
[----:B------:R-:W-:Y:S01]  /*0420*/  NOP ;  /* 0x0000000000007918 */ /* 0x000fe20000000000 */
.L_x_1:
[----:B------:R-:W-:Y:S01]  /*0430*/  NOP ;  /* 0x0000000000007918 */ /* 0x000fe20000000000 */
[----:B------:R-:W-:Y:S05]  /*0440*/  BRA.U !UP4, `(.L_x_2) ;  /* 0x000000010c087547 */ /* 0x000fea000b800000 */
[----:B-1234-:R-:W-:Y:S01]  /*0450*/  UCGABAR_ARV ;  /* 0x00000000000079c7 */ /* 0x01efe20008000000 */
[----:B------:R-:W-:Y:S05]  /*0460*/  BRA `(.L_x_3) ;  /* 0x0000000000047947 */ /* 0x000fea0003800000 */
.L_x_2:
[----:B-1234-:R-:W-:Y:S01]  /*0470*/  NOP ;  /* 0x0000000000007918 */ /* 0x01efe20000000000 */
.L_x_3:
[----:B------:R-:W-:Y:S05]  /*0480*/  BRA.U !UP4, `(.L_x_4) ;  /* 0x000000010c0c7547 */ /* 0x000fea000b800000 */
[----:B------:R-:W-:Y:S01]  /*0490*/  UCGABAR_WAIT ;  /* 0x0000000000007dc7 */ /* 0x000fe20008000000 */
[----:B------:R-:W-:Y:S01]  /*04a0*/  CCTL.IVALL ;  /* 0x00000000ff00798f */ /* 0x000fe20002000000 */
[----:B------:R-:W-:Y:S05]  /*04b0*/  BRA `(.L_x_5) ;  /* 0x0000000000047947 */ /* 0x000fea0003800000 */
.L_x_4:
[----:B------:R-:W-:Y:S06]  /*04c0*/  BAR.SYNC.DEFER_BLOCKING 0x0 ;  /* 0x0000000000007b1d */ /* 0x000fec0000010000 */
.L_x_5:
[----:B------:R-:W-:Y:S05]  /*04d0*/  @P0 BRA `(.L_x_6) ;  /* 0x0000000000400947 */ /* 0x000fea0003800000 */
[----:B------:R-:W-:Y:S01]  /*04e0*/  UMOV UR7, 0x400 ;  /* 0x0000040000077882 */ /* 0x000fe20000000000 */
[----:B------:R-:W-:Y:S01]  /*04f0*/  UMOV UR6, 0x1 ;  /* 0x0000000100067882 */ /* 0x000fe20000000000 */
[----:B------:R-:W-:Y:S01]  /*0500*/  UMOV UR5, 0x8 ;  /* 0x0000000800057882 */ /* 0x000fe20000000000 */
[----:B------:R-:W-:Y:S02]  /*0510*/  ULEA UR7, UR4, UR7, 0x18 ;  /* 0x0000000704077291 */ /* 0x000fe4000f8ec0ff */
[----:B------:R-:W-:-:S04]  /*0520*/  UIADD3 UR8, UPT, UPT, -UR6, 0x100000, URZ ;  /* 0x0010000006087890 */ /* 0x000fc8000fffe1ff */
[----:B------:R-:W-:Y:S02]  /*0530*/  USHF.L.U32 UR9, UR8, 0xb, URZ ;  /* 0x0000000b08097899 */ /* 0x000fe400080006ff */
[----:B------:R-:W-:Y:S02]  /*0540*/  USHF.L.U32 UR8, UR8, 0x1, URZ ;  /* 0x0000000108087899 */ /* 0x000fe400080006ff */
[----:B------:R-:W-:-:S04]  /*0550*/  UIADD3 UR10, UPT, UPT, -UR5, 0x100000, URZ ;  /* 0x00100000050a7890 */ /* 0x000fc8000fffe1ff */
[----:B------:R-:W-:Y:S02]  /*0560*/  USHF.L.U32 UR11, UR10, 0xb, URZ ;  /* 0x0000000b0a0b7899 */ /* 0x000fe400080006ff */
[----:B------:R-:W-:Y:S01]  /*0570*/  USHF.L.U32 UR10, UR10, 0x1, URZ ;  /* 0x000000010a0a7899 */ /* 0x000fe200080006ff */
[----:B------:R-:W1:Y:S03]  /*0580*/  FENCE.VIEW.ASYNC.S ;  /* 0x00000000000073c6 */ /* 0x000e660000000000 */
[----:B-1----:R1:W2:Y:S01]  /*0590*/  SYNCS.EXCH.64 URZ, [UR7+0x70], UR8 ;  /* 0x0000700807ff75b2 */ /* 0x0022a20008000100 */
[----:B------:R1:W3:Y:S07]  /*05a0*/  SYNCS.EXCH.64 URZ, [UR7+0x78], UR8 ;  /* 0x0000780807ff75b2 */ /* 0x0002ee0008000100 */
[----:B------:R1:W4:Y:S01]  /*05b0*/  SYNCS.EXCH.64 URZ, [UR7+0x80], UR10 ;  /* 0x0000800a07ff75b2 */ /* 0x0003220008000100 */
[----:B------:R1:W1:Y:S01]  /*05c0*/  SYNCS.EXCH.64 URZ, [UR7+0x88], UR10 ;  /* 0x0000880a07ff75b2 */ /* 0x0002620008000100 */
[----:B------:R-:W-:Y:S01]  /*05d0*/  NOP ;  /* 0x0000000000007918 */ /* 0x000fe20000000000 */
.L_x_6:
[----:B------:R-:W-:Y:S01]  /*05e0*/  NOP ;  /* 0x0000000000007918 */ /* 0x000fe20000000000 */
[----:B------:R-:W-:Y:S05]  /*05f0*/  BRA.U !UP4, `(.L_x_7) ;  /* 0x000000010c087547 */ /* 0x000fea000b800000 */
[----:B-1234-:R-:W-:Y:S01]  /*0600*/  UCGABAR_ARV ;  /* 0x00000000000079c7 */ /* 0x01efe20008000000 */
[----:B------:R-:W-:Y:S05]  /*0610*/  BRA `(.L_x_8) ;  /* 0x0000000000047947 */ /* 0x000fea0003800000 */
.L_x_7:
[----:B-1234-:R-:W-:Y:S01]  /*0620*/  NOP ;  /* 0x0000000000007918 */ /* 0x01efe20000000000 */
.L_x_8:
[----:B------:R-:W-:Y:S05]  /*0630*/  BRA.U !UP4, `(.L_x_9) ;  /* 0x000000010c0c7547 */ /* 0x000fea000b800000 */
[----:B------:R-:W-:Y:S01]  /*0640*/  UCGABAR_WAIT ;  /* 0x0000000000007dc7 */ /* 0x000fe20008000000 */
[----:B------:R-:W-:Y:S01]  /*0650*/  CCTL.IVALL ;  /* 0x00000000ff00798f */ /* 0x000fe20002000000 */
[----:B------:R-:W-:Y:S05]  /*0660*/  BRA `(.L_x_10) ;  /* 0x0000000000047947 */ /* 0x000fea0003800000 */
.L_x_9:
[----:B------:R-:W-:Y:S06]  /*0670*/  BAR.SYNC.DEFER_BLOCKING 0x0 ;  /* 0x0000000000007b1d */ /* 0x000fec0000010000 */
.L_x_10:
        /* <DEDUP_REMOVED lines=17> */
.L_x_11:
[----:B------:R-:W-:Y:S01]  /*0790*/  NOP ;  /* 0x0000000000007918 */ /* 0x000fe20000000000 */
[----:B-1234-:R-:W-:Y:S06]  /*07a0*/  BAR.SYNC.DEFER_BLOCKING 0x0 ;  /* 0x0000000000007b1d */ /* 0x01efec0000010000 */
[----:B------:R-:W-:Y:S05]  /*07b0*/  @P0 BRA `(.L_x_12) ;  /* 0x0000000000280947 */ /* 0x000fea0003800000 */
[----:B------:R-:W-:Y:S01]  /*07c0*/  UMOV UR6, 0x400 ;  /* 0x0000040000067882 */ /* 0x000fe20000000000 */
[----:B------:R-:W-:Y:S01]  /*07d0*/  UMOV UR5, 0x20 ;  /* 0x0000002000057882 */ /* 0x000fe20000000000 */
[----:B------:R-:W-:Y:S02]  /*07e0*/  ULEA UR6, UR4, UR6, 0x18 ;  /* 0x0000000604067291 */ /* 0x000fe4000f8ec0ff */
[----:B------:R-:W-:-:S04]  /*07f0*/  UIADD3 UR8, UPT, UPT, -UR5, 0x100000, URZ ;  /* 0x0010000005087890 */ /* 0x000fc8000fffe1ff */
[----:B------:R-:W-:Y:S02]  /*0800*/  USHF.L.U32 UR9, UR8, 0xb, URZ ;  /* 0x0000000b08097899 */ /* 0x000fe400080006ff */
[----:B------:R-:W-:Y:S01]  /*0810*/  USHF.L.U32 UR8, UR8, 0x1, URZ ;  /* 0x0000000108087899 */ /* 0x000fe200080006ff */
[----:B------:R-:W-:Y:S01]  /*0820*/  ELECT P0, URZ, PT ;  /* 0x0000000000ff782f */ /* 0x000fe20003800000 */
[----:B------:R-:W1:Y:S10]  /*0830*/  FENCE.VIEW.ASYNC.S ;  /* 0x00000000000073c6 */ /* 0x000e740000000000 */
[----:B-1----:R1:W2:Y:S01]  /*0840*/  SYNCS.EXCH.64 URZ, [UR6+0xb0], UR8 ;  /* 0x0000b00806ff75b2 */ /* 0x0022a20008000100 */
[----:B------:R-:W-:Y:S01]  /*0850*/  NOP ;  /* 0x0000000000007918 */ /* 0x000fe20000000000 */
.L_x_12:
[----:B------:R-:W-:Y:S01]  /*0860*/  NOP ;  /* 0x0000000000007918 */ /* 0x000fe20000000000 */
[----:B------:R-:W-:Y:S05]  /*0870*/  BRA.U !UP4, `(.L_x_13) ;  /* 0x000000010c087547 */ /* 0x000fea000b800000 */
[----:B--2---:R-:W-:Y:S01]  /*0880*/  UCGABAR_ARV ;  /* 0x00000000000079c7 */ /* 0x004fe20008000000 */
[----:B------:R-:W-:Y:S05]  /*0890*/  BRA `(.L_x_14) ;  /* 0x0000000000047947 */ /* 0x000fea0003800000 */
.L_x_13:
[----:B--2---:R-:W-:Y:S01]  /*08a0*/  NOP ;  /* 0x0000000000007918 */ /* 0x004fe20000000000 */
.L_x_14:
[----:B------:R-:W-:Y:S01]  /*08b0*/  USHF.L.U32 UR21, UR23, 0x7, URZ ;  /* 0x0000000717157899 */ /* 0x000fe200080006ff */
[----:B------:R-:W-:Y:S05]  /*08c0*/  BRA.U !UP4, `(.L_x_15) ;  /* 0x000000010c0c7547 */ /* 0x000fea000b800000 */
[----:B------:R-:W-:Y:S01]  /*08d0*/  UCGABAR_WAIT ;  /* 0x0000000000007dc7 */ /* 0x000fe20008000000 */
[----:B------:R-:W-:Y:S01]  /*08e0*/  CCTL.IVALL ;  /* 0x00000000ff00798f */ /* 0x000fe20002000000 */
[----:B------:R-:W-:Y:S05]  /*08f0*/  BRA `(.L_x_16) ;  /* 0x0000000000047947 */ /* 0x000fea0003800000 */
.L_x_15:
[----:B------:R-:W-:Y:S06]  /*0900*/  BAR.SYNC.DEFER_BLOCKING 0x0 ;  /* 0x0000000000007b1d */ /* 0x000fec0000010000 */
.L_x_16:
[----:B------:R-:W-:Y:S01]  /*0910*/  ISETP.NE.AND P0, PT, R124, 0x6, PT ;  /* 0x000000067c00780c */ /* 0x000fe20003f05270 */
[----:B------:R-:W2:-:S12]  /*0920*/  LDCU.64 UR30, c[0x0][0x358] ;  /* 0x00006b00ff1e77ac */ /* 0x000e980008000a00 */
[----:B------:R-:W-:Y:S05]  /*0930*/  @P0 BRA `(.L_x_17) ;  /* 0x0000000800b80947 */ /* 0x000fea0003800000 */
[----:B------:R-:W-:Y:S01]  /*0940*/  LOP3.LUT R0, R106, 0x1f, RZ, 0xc0, !PT ;  /* 0x0000001f6a007812 */ /* 0x000fe200078ec0ff */
[----:B------:R-:W-:Y:S01]  /*0950*/  IMAD.MOV.U32 R19, RZ, RZ, 0x7fffffff ;  /* 0x7fffffffff137424 */ /* 0x000fe200078e00ff */
[----:B-1----:R-:W1:Y:S01]  /*0960*/  S2UR UR9, SR_CTAID.Z ;  /* 0x00000000000979c3 */ /* 0x002e620000002700 */
[----:B------:R-:W1:Y:S01]  /*0970*/  LDCU.64 UR6, c[0x0][0x760] ;  /* 0x0000ec00ff0677ac */ /* 0x000e620008000a00 */
[C---:B------:R-:W-:Y:S01]  /*0980*/  ISETP.GT.U32.AND P0, PT, R0.reuse, 0x7, PT ;  /* 0x000000070000780c */ /* 0x040fe20003f04070 */
[----:B------:R-:W3:Y:S01]  /*0990*/  LDCU.U8 UR8, c[0x0][0x768] ;  /* 0x0000ed00ff0877ac */ /* 0x000ee20008000000 */
[----:B------:R-:W4:Y:S01]  /*09a0*/  LDCU.U8 UR10, c[0x0][0x769] ;  /* 0x0000ed20ff0a77ac */ /* 0x000f220008000000 */
[----:B------:R-:W5:Y:S10]  /*09b0*/  LDCU UR14, c[0x0][0x770] ;  /* 0x0000ee00ff0e77ac */ /* 0x000f740008000800 */
[----:B------:R-:W2:Y:S02]  /*09c0*/  @!P0 LDC.64 R2, c[0x0][0x748] ;  /* 0x0001d200ff028b82 */ /* 0x000ea40000000a00 */
[----:B--2---:R-:W-:-:S05]  /*09d0*/  @!P0 IMAD.WIDE.U32 R2, R0, 0x4, R2 ;  /* 0x0000000400028825 */ /* 0x004fca00078e0002 */
[----:B------:R-:W2:Y:S01]  /*09e0*/  @!P0 LDG.E R19, desc[UR30][R2.64] ;  /* 0x0000001e02138981 */ /* 0x000ea2000c1e1900 */
[----:B-1----:R-:W-:Y:S01]  /*09f0*/  UIMAD.WIDE.U32 UR4, UR9, UR7, URZ ;  /* 0x00000007090472a5 */ /* 0x002fe2000f8e00ff */
[----:B------:R-:W-:Y:S01]  /*0a00*/  HFMA2 R0, -RZ, RZ, 0, 5.9604644775390625e-08 ;  /* 0x00000001ff007431 */ /* 0x000fe200000001ff */
[----:B------:R-:W-:Y:S01]  /*0a10*/  UISETP.GT.U32.AND UP0, UPT, UR9, 0x1ff, UPT ;  /* 0x000001ff0900788c */ /* 0x000fe2000bf04070 */
[----:B------:R-:W-:-:S04]  /*0a20*/  IMAD.MOV.U32 R10, RZ, RZ, RZ ;  /* 0x000000ffff0a7224 */ /* 0x000fc800078e00ff */
[----:B------:R-:W-:Y:S02]  /*0a30*/  UMOV UR11, UR5 ;  /* 0x00000005000b7c82 */ /* 0x000fe40008000000 */
[----:B------:R-:W-:Y:S02]  /*0a40*/  UIADD3 UR7, UPT, UPT, -UR11, UR9, URZ ;  /* 0x000000090b077290 */ /* 0x000fe4000fffe1ff */
[----:B------:R-:W1:Y:S02]  /*0a50*/  LDCU.64 UR4, c[0x0][0x778] ;  /* 0x0000ef00ff0477ac */ /* 0x000e640008000a00 */
[----:B---3--:R-:W-:-:S04]  /*0a60*/  USHF.R.U32.HI UR7, URZ, UR8, UR7 ;  /* 0x00000008ff077299 */ /* 0x008fc80008011607 */
[----:B------:R-:W-:-:S04]  /*0a70*/  UIADD3 UR11, UPT, UPT, UR11, UR7, URZ ;  /* 0x000000070b0b7290 */ /* 0x000fc8000fffe0ff */
[----:B----4-:R-:W-:-:S03]  /*0a80*/  USHF.R.U32.HI UR11, URZ, UR10, UR11 ;  /* 0x0000000aff0b7299 */ /* 0x010fc6000801160b */
[----:B------:R-:W3:Y:S01]  /*0a90*/  LDCU.U8 UR7, c[0x0][0x780] ;  /* 0x0000f000ff0777ac */ /* 0x000ee20008000000 */
[----:B------:R-:W-:-:S04]  /*0aa0*/  UIADD3 UR11, UPT, UPT, -UR11, URZ, URZ ;  /* 0x000000ff0b0b7290 */ /* 0x000fc8000fffe1ff */
[----:B------:R-:W-:-:S04]  /*0ab0*/  UIMAD UR6, UR11, UR6, UR9 ;  /* 0x000000060b0672a4 */ /* 0x000fc8000f8e0209 */
[----:B-1----:R-:W-:-:S03]  /*0ac0*/  UIMAD.WIDE.U32 UR12, UR6, UR5, URZ ;  /* 0x00000005060c72a5 */ /* 0x002fc6000f8e00ff */
[----:B------:R-:W1:Y:S04]  /*0ad0*/  LDCU.U8 UR11, c[0x0][0x781] ;  /* 0x0000f020ff0b77ac */ /* 0x000e680008000000 */
[----:B------:R-:W-:Y:S02]  /*0ae0*/  UMOV UR5, UR13 ;  /* 0x0000000d00057c82 */ /* 0x000fe40008000000 */
[----:B------:R-:W-:Y:S02]  /*0af0*/  UIADD3 UR16, UPT, UPT, UR6, -UR5, URZ ;  /* 0x8000000506107290 */ /* 0x000fe4000fffe0ff */
[----:B------:R-:W4:Y:S02]  /*0b00*/  LDCU.U8 UR13, c[0x0][0x774] ;  /* 0x0000ee80ff0d77ac */ /* 0x000f240008000000 */
[----:B---3--:R-:W-:Y:S01]  /*0b10*/  USHF.R.U32.HI UR16, URZ, UR7, UR16 ;  /* 0x00000007ff107299 */ /* 0x008fe20008011610 */
[----:B------:R-:W3:Y:S03]  /*0b20*/  LDCU.U8 UR12, c[0x0][0x775] ;  /* 0x0000eea0ff0c77ac */ /* 0x000ee60008000000 */
[----:B------:R-:W-:Y:S01]  /*0b30*/  UIADD3 UR16, UPT, UPT, UR5, UR16, URZ ;  /* 0x0000001005107290 */ /* 0x000fe2000fffe0ff */
[----:B------:R-:W3:Y:S03]  /*0b40*/  LDCU UR5, c[0x0][0x76c] ;  /* 0x0000ed80ff0577ac */ /* 0x000ee60008000800 */
[----:B-1----:R-:W-:-:S04]  /*0b50*/  USHF.R.U32.HI UR16, URZ, UR11, UR16 ;  /* 0x0000000bff107299 */ /* 0x002fc80008011610 */
[----:B-----5:R-:W-:-:S04]  /*0b60*/  UIMAD.WIDE.U32 UR14, UR16, UR14, URZ ;  /* 0x0000000e100e72a5 */ /* 0x020fc8000f8e00ff */
[----:B------:R-:W-:-:S04]  /*0b70*/  UIADD3 UR14, UPT, UPT, UR16, -UR15, URZ ;  /* 0x8000000f100e7290 */ /* 0x000fc8000fffe0ff */
[----:B----4-:R-:W-:-:S04]  /*0b80*/  USHF.R.U32.HI UR14, URZ, UR13, UR14 ;  /* 0x0000000dff0e7299 */ /* 0x010fc8000801160e */
[----:B------:R-:W-:-:S04]  /*0b90*/  UIADD3 UR14, UPT, UPT, UR15, UR14, URZ ;  /* 0x0000000e0f0e7290 */ /* 0x000fc8000fffe0ff */
[----:B---3--:R-:W-:-:S04]  /*0ba0*/  USHF.R.U32.HI UR14, URZ, UR12, UR14 ;  /* 0x0000000cff0e7299 */ /* 0x008fc8000801160e */
[----:B------:R-:W-:-:S04]  /*0bb0*/  UIADD3 UR14, UPT, UPT, -UR14, URZ, URZ ;  /* 0x000000ff0e0e7290 */ /* 0x000fc8000fffe1ff */
[----:B------:R-:W-:Y:S02]  /*0bc0*/  UIMAD UR5, UR14, UR5, UR16 ;  /* 0x000000050e0572a4 */ /* 0x000fe4000f8e0210 */
[----:B------:R-:W-:Y:S02]  /*0bd0*/  UIADD3 UR16, UPT, UPT, -UR16, URZ, URZ ;  /* 0x000000ff10107290 */ /* 0x000fe4000fffe1ff */
[----:B------:R-:W-:Y:S02]  /*0be0*/  UIADD3 UR5, UPT, UPT, UR5, UR5, URZ ;  /* 0x0000000505057290 */ /* 0x000fe4000fffe0ff */
[----:B------:R-:W-:Y:S02]  /*0bf0*/  UIMAD UR4, UR16, UR4, UR6 ;  /* 0x00000004100472a4 */ /* 0x000fe4000f8e0206 */
[----:B------:R-:W-:-:S04]  /*0c00*/  ULOP3.LUT UR5, UR5, UR23, URZ, 0xfc, !UPT ;  /* 0x0000001705057292 */ /* 0x000fc8000f8efcff */
[----:B------:R-:W-:Y:S02]  /*0c10*/  MOV R5, UR4 ;  /* 0x0000000400057c02 */ /* 0x000fe40008000f00 */
[----:B------:R-:W-:Y:S01]  /*0c20*/  IMAD.U32 R4, RZ, RZ, UR5 ;  /* 0x00000005ff047e24 */ /* 0x000fe2000f8e00ff */
[----:B--2---:R1:W2:Y:S01]  /*0c30*/  SHFL.IDX PT, R2, R19, 0x7, 0x1f ;  /* 0x00e01f0013027f89 */ /* 0x0042a200000e0000 */
[----:B------:R-:W-:Y:S05]  /*0c40*/  BRA.U UP0, `(.L_x_18) ;  /* 0x0000000500807547 */ /* 0x000fea000b800000 */
[----:B------:R-:W3:Y:S01]  /*0c50*/  LDC R7, c[0x0][0x374] ;  /* 0x0000dd00ff077b82 */ /* 0x000ee20000000800 */
[----:B--2---:R-:W-:Y:S01]  /*0c60*/  SHF.R.S32.HI R3, RZ, 0x1f, R2 ;  /* 0x0000001fff037819 */ /* 0x004fe20000011402 */
[----:B------:R-:W-:Y:S02]  /*0c70*/  IMAD.U32 R18, RZ, RZ, UR9 ;  /* 0x00000009ff127e24 */ /* 0x000fe4000f8e00ff */
[----:B------:R-:W-:Y:S01]  /*0c80*/  IMAD.MOV.U32 R10, RZ, RZ, RZ ;  /* 0x000000ffff0a7224 */ /* 0x000fe200078e00ff */
[----:B------:R-:W-:Y:S01]  /*0c90*/  LEA.HI R16, R3, R2, RZ, 0x8 ;  /* 0x0000000203107211 */ /* 0x000fe200078f40ff */
[----:B------:R-:W-:Y:S02]  /*0ca0*/  IMAD.MOV.U32 R15, RZ, RZ, RZ ;  /* 0x000000ffff0f7224 */ /* 0x000fe400078e00ff */
[----:B------:R-:W3:Y:S01]  /*0cb0*/  LDC R6, c[0x0][0x370] ;  /* 0x0000dc00ff067b82 */ /* 0x000ee20000000800 */
[----:B------:R-:W-:Y:S02]  /*0cc0*/  LOP3.LUT R3, R16, 0xffffff00, RZ, 0xc0, !PT ;  /* 0xffffff0010037812 */ /* 0x000fe400078ec0ff */
[----:B------:R-:W-:-:S02]  /*0cd0*/  SHF.R.S32.HI R0, RZ, 0x8, R16 ;  /* 0x00000008ff007819 */ /* 0x000fc40000011410 */
[----:B------:R-:W-:Y:S02]  /*0ce0*/  ISETP.NE.AND P0, PT, R2, R3, PT ;  /* 0x000000030200720c */ /* 0x000fe40003f05270 */
[----:B------:R-:W-:Y:S01]  /*0cf0*/  LEA.HI.SX32 R16, R16, 0xffffffff, 0x18 ;  /* 0xffffffff10107811 */ /* 0x000fe200078fc2ff */
[----:B------:R-:W2:Y:S01]  /*0d00*/  LDC R17, c[0x0][0x378] ;  /* 0x0000de00ff117b82 */ /* 0x000ea20000000800 */
[----:B------:R-:W-:-:S07]  /*0d10*/  ISETP.LT.AND P0, PT, R2, RZ, P0 ;  /* 0x000000ff0200720c */ /* 0x000fce0000701270 */
[----:B------:R-:W4:Y:S06]  /*0d20*/  LDC R12, c[0x0][0x770] ;  /* 0x0001dc00ff0c7b82 */ /* 0x000f2c0000000800 */
[----:B------:R-:W-:Y:S02]  /*0d30*/  @!P0 IMAD.MOV R16, RZ, RZ, R0 ;  /* 0x000000ffff108224 */ /* 0x000fe400078e0200 */
[----:B------:R-:W1:Y:S01]  /*0d40*/  LDC R11, c[0x0][0x76c] ;  /* 0x0001db00ff0b7b82 */ /* 0x000e620000000800 */
[----:B---3--:R-:W-:Y:S02]  /*0d50*/  IMAD R6, R7, R6, RZ ;  /* 0x0000000607067224 */ /* 0x008fe400078e02ff */
[----:B------:R-:W-:-:S05]  /*0d60*/  IMAD.MOV.U32 R0, RZ, RZ, 0x1 ;  /* 0x00000001ff007424 */ /* 0x000fca00078e00ff */
[----:B------:R-:W3:Y:S01]  /*0d70*/  LDC.64 R8, c[0x0][0x760] ;  /* 0x0001d800ff087b82 */ /* 0x000ee20000000a00 */
[----:B--2---:R-:W-:Y:S02]  /*0d80*/  IMAD R17, R6, R17, RZ ;  /* 0x0000001106117224 */ /* 0x004fe400078e02ff */
[----:B------:R-:W-:-:S03]  /*0d90*/  IMAD.MOV.U32 R6, RZ, RZ, -0x1 ;  /* 0xffffffffff067424 */ /* 0x000fc600078e00ff */
[----:B------:R-:W-:Y:S02]  /*0da0*/  LEA.HI R17, R17, R17, RZ, 0x1 ;  /* 0x0000001111117211 */ /* 0x000fe400078f08ff */
[----:B------:R-:W2:Y:S02]  /*0db0*/  LDC.64 R2, c[0x0][0x778] ;  /* 0x0001de00ff027b82 */ /* 0x000ea40000000a00 */
[----:B----4-:R-:W-:-:S07]  /*0dc0*/  SHF.R.S32.HI R17, RZ, 0x1, R17 ;  /* 0x00000001ff117819 */ /* 0x010fce0000011411 */
.L_x_23:
[----:B------:R-:W-:-:S04]  /*0dd0*/  LEA.HI R13, R4, R4, RZ, 0x1 ;  /* 0x00000004040d7211 */ /* 0x000fc800078f08ff */
[----:B------:R-:W-:Y:S02]  /*0de0*/  LOP3.LUT R7, R13, 0xfffffffe, RZ, 0xc0, !PT ;  /* 0xfffffffe0d077812 */ /* 0x000fe400078ec0ff */
[----:B------:R-:W-:Y:S02]  /*0df0*/  SHF.R.S32.HI R13, RZ, 0x1, R13 ;  /* 0x00000001ff0d7819 */ /* 0x000fe4000001140d */
[----:B------:R-:W-:-:S03]  /*0e00*/  ISETP.NE.AND P0, PT, R4, R7, PT ;  /* 0x000000070400720c */ /* 0x000fc60003f05270 */
[----:B------:R-:W-:Y:S01]  /*0e10*/  VIADD R7, R13, 0xffffffff ;  /* 0xffffffff0d077836 */ /* 0x000fe20000000000 */
[----:B------:R-:W-:-:S13]  /*0e20*/  ISETP.LT.AND P0, PT, R4, RZ, P0 ;  /* 0x000000ff0400720c */ /* 0x000fda0000701270 */
[----:B------:R-:W-:-:S05]  /*0e30*/  @!P0 IMAD.MOV R7, RZ, RZ, R13 ;  /* 0x000000ffff078224 */ /* 0x000fca00078e020d */
[----:B------:R-:W-:-:S13]  /*0e40*/  ISETP.GE.AND P0, PT, R7, R16, PT ;  /* 0x000000100700720c */ /* 0x000fda0003f06270 */
[----:B------:R-:W-:Y:S05]  /*0e50*/  @P0 BRA `(.L_x_19) ;  /* 0x0000000000940947 */ /* 0x000fea0003800000 */
[----:B------:R-:W-:-:S04]  /*0e60*/  SHF.L.U32 R14, R7, 0x8, RZ ;  /* 0x00000008070e7819 */ /* 0x000fc800000006ff */
[----:B------:R-:W-:-:S13]  /*0e70*/  ISETP.GE.AND P0, PT, R14, R15, PT ;  /* 0x0000000f0e00720c */ /* 0x000fda0003f06270 */
[----:B------:R-:W-:Y:S05]  /*0e80*/  @!P0 BRA `(.L_x_20) ;  /* 0x0000000000388947 */ /* 0x000fea0003800000 */
[----:B------:R-:W-:Y:S01]  /*0e90*/  VIADD R7, R6, 0x1 ;  /* 0x0000000106077836 */ /* 0x000fe20000000000 */
[----:B------:R-:W-:-:S04]  /*0ea0*/  MOV R6, 0xffffffff ;  /* 0xffffffff00067802 */ /* 0x000fc80000000f00 */
[----:B------:R-:W-:-:S13]  /*0eb0*/  ISETP.GT.U32.AND P0, PT, R7, 0x1f, PT ;  /* 0x0000001f0700780c */ /* 0x000fda0003f04070 */
[----:B------:R-:W-:Y:S05]  /*0ec0*/  @P0 BRA `(.L_x_21) ;  /* 0x0000000000240947 */ /* 0x000fea0003800000 */
[----:B------:R-:W-:Y:S01]  /*0ed0*/  ISETP.GT.AND P0, PT, R19, R14, PT ;  /* 0x0000000e1300720c */ /* 0x000fe20003f04270 */
[----:B------:R-:W-:-:S05]  /*0ee0*/  IMAD.MOV.U32 R6, RZ, RZ, -0x1 ;  /* 0xffffffffff067424 */ /* 0x000fca00078e00ff */
[----:B------:R-:W-:-:S07]  /*0ef0*/  SHF.L.U32 R7, R6, R7, RZ ;  /* 0x0000000706077219 */ /* 0x000fce00000006ff */
[----:B------:R-:W-:-:S04]  /*0f00*/  VOTE.ANY R6, PT, P0 ;  /* 0x0000000000067806 */ /* 0x000fc800000e0100 */
[----:B------:R-:W-:-:S05]  /*0f10*/  LOP3.LUT P0, R7, R6, RZ, R7, 0xa0, !PT ;  /* 0x000000ff06077212 */ /* 0x000fca000780a007 */
[----:B------:R-:W-:-:S05]  /*0f20*/  VIADD R6, R7, 0xffffffff ;  /* 0xffffffff07067836 */ /* 0x000fca0000000000 */
[----:B------:R-:W-:-:S04]  /*0f30*/  LOP3.LUT R7, R7, R6, RZ, 0xc, !PT ;  /* 0x0000000607077212 */ /* 0x000fc800078e0cff */
[----:B------:R-:W4:Y:S02]  /*0f40*/  POPC R6, R7 ;  /* 0x0000000700067309 */ /* 0x000f240000000000 */
[----:B----4-:R-:W-:-:S07]  /*0f50*/  SEL R6, R6, 0xffffffff, P0 ;  /* 0xffffffff06067807 */ /* 0x010fce0000000000 */
.L_x_21:
[----:B------:R4:W3:Y:S02]  /*0f60*/  SHFL.IDX PT, R15, R19, R6, 0x1f ;  /* 0x00001f06130f7589 */ /* 0x0008e400000e0000 */
.L_x_20:
[----:B------:R-:W5:Y:S01]  /*0f70*/  S2R R13, SR_CgaCtaId ;  /* 0x00000000000d7919 */ /* 0x000f620000008800 */
[----:B------:R-:W-:Y:S01]  /*0f80*/  MOV R14, 0x400 ;  /* 0x00000400000e7802 */ /* 0x000fe20000000f00 */
[----:B------:R-:W-:-:S03]  /*0f90*/  IMAD.U32 R21, R0, -0x80000000, RZ ;  /* 0x8000000000157824 */ /* 0x000fc600078e00ff */
[----:B-----5:R-:W-:-:S05]  /*0fa0*/  LEA R13, R13, R14, 0x18 ;  /* 0x0000000e0d0d7211 */ /* 0x020fca00078ec0ff */
[----:B------:R-:W-:-:S04]  /*0fb0*/  IMAD R14, R10, 0x8, R13 ;  /* 0x000000080a0e7824 */ /* 0x000fc800078e020d */
[----:B------:R-:W5:Y:S02]  /*0fc0*/  SYNCS.PHASECHK.TRANS64.TRYWAIT P0, [R14+URZ+0xa0], R21 ;  /* 0x0000a0150e0075a7 */ /* 0x000f6400080011ff */
[----:B-----5:R-:W-:Y:S05]  /*0fd0*/  @!P0 BRA `(.L_x_22) ;  /* 0x0000004800008947 */ /* 0x020fea0003800000 */
.L_x_88:
[----:B------:R-:W-:Y:S01]  /*0fe0*/  ELECT P0, URZ, PT ;  /* 0x0000000000ff782f */ /* 0x000fe20003800000 */
[----:B------:R-:W-:-:S12]  /*0ff0*/  IMAD.MOV.U32 R7, RZ, RZ, 0x1 ;  /* 0x00000001ff077424 */ /* 0x000fd800078e00ff */
[C---:B------:R-:W-:Y:S02]  /*1000*/  @P0 IMAD R13, R10.reuse, 0x10, R13 ;  /* 0x000000100a0d0824 */ /* 0x040fe400078e020d */
[----:B------:R-:W-:-:S03]  /*1010*/  VIADD R10, R10, 0x1 ;  /* 0x000000010a0a7836 */ /* 0x000fc60000000000 */
[----:B------:R4:W-:Y:S02]  /*1020*/  @P0 STS.128 [R13+0x35c10], R4 ;  /* 0x035c10040d000388 */ /* 0x0009e40000000c00 */
[----:B------:R-:W-:Y:S01]  /*1030*/  ISETP.NE.AND P0, PT, R10, 0x2, PT ;  /* 0x000000020a00780c */ /* 0x000fe20003f05270 */
[----:B------:R5:W-:Y:S06]  /*1040*/  MEMBAR.ALL.CTA ;  /* 0x0000000000007992 */ /* 0x000bec0000008000 */
[----:B-----5:R-:W5:Y:S01]  /*1050*/  FENCE.VIEW.ASYNC.S ;  /* 0x00000000000073c6 */ /* 0x020f620000000000 */
[----:B----4-:R-:W-:-:S02]  /*1060*/  SEL R21, RZ, 0x1, P0 ;  /* 0x00000001ff157807 */ /* 0x010fc40000000000 */
[----:B------:R-:W-:Y:S02]  /*1070*/  SEL R10, R10, RZ, P0 ;  /* 0x000000ff0a0a7207 */ /* 0x000fe40000000000 */
[----:B------:R-:W-:Y:S01]  /*1080*/  LOP3.LUT R0, R0, R21, RZ, 0x3c, !PT ;  /* 0x0000001500007212 */ /* 0x000fe200078e3cff */
[----:B-----5:R-:W-:Y:S06]  /*1090*/  BAR.SYNC.DEFER_BLOCKING 0x4, 0x20 ;  /* 0x0100800000007b1d */ /* 0x020fec0000010000 */
[----:B------:R4:W-:Y:S02]  /*10a0*/  SYNCS.ARRIVE.TRANS64.ART0 RZ, [R14+URZ+0x90], R7 ;  /* 0x000090070eff79a7 */ /* 0x0009e400085000ff */
.L_x_19:
[----:B------:R-:W-:-:S04]  /*10b0*/  IMAD.IADD R18, R17, 0x1, R18 ;  /* 0x0000000111127824 */ /* 0x000fc800078e0212 */
[C---:B---3--:R-:W-:Y:S01]  /*10c0*/  IMAD.HI.U32 R5, R18.reuse, R9, RZ ;  /* 0x0000000912057227 */ /* 0x048fe200078e00ff */
[----:B------:R-:W-:-:S04]  /*10d0*/  ISETP.GE.AND P0, PT, R18, 0x200, PT ;  /* 0x000002001200780c */ /* 0x000fc80003f06270 */
[----:B------:R-:W-:-:S04]  /*10e0*/  IADD3 R4, PT, PT, R18, -R5, RZ ;  /* 0x8000000512047210 */ /* 0x000fc80007ffe0ff */
[----:B------:R-:W-:-:S05]  /*10f0*/  SHF.R.U32.HI R4, RZ, UR8, R4 ;  /* 0x00000008ff047c19 */ /* 0x000fca0008011604 */
[----:B------:R-:W-:-:S05]  /*1100*/  IMAD.IADD R5, R5, 0x1, R4 ;  /* 0x0000000105057824 */ /* 0x000fca00078e0204 */
[----:B------:R-:W-:-:S04]  /*1110*/  SHF.R.U32.HI R5, RZ, UR10, R5 ;  /* 0x0000000aff057c19 */ /* 0x000fc80008011605 */
[----:B------:R-:W-:-:S05]  /*1120*/  IADD3 R5, PT, PT, -R5, RZ, RZ ;  /* 0x000000ff05057210 */ /* 0x000fca0007ffe1ff */
[----:B----4-:R-:W-:-:S04]  /*1130*/  IMAD R14, R8, R5, R18 ;  /* 0x00000005080e7224 */ /* 0x010fc800078e0212 */
[----:B--2---:R-:W-:-:S04]  /*1140*/  IMAD.HI.U32 R5, R14, R3, RZ ;  /* 0x000000030e057227 */ /* 0x004fc800078e00ff */
[----:B------:R-:W-:-:S05]  /*1150*/  IMAD.IADD R4, R14, 0x1, -R5 ;  /* 0x000000010e047824 */ /* 0x000fca00078e0a05 */
[----:B------:R-:W-:-:S04]  /*1160*/  SHF.R.U32.HI R4, RZ, UR7, R4 ;  /* 0x00000007ff047c19 */ /* 0x000fc80008011604 */
[----:B------:R-:W-:-:S04]  /*1170*/  IADD3 R5, PT, PT, R5, R4, RZ ;  /* 0x0000000405057210 */ /* 0x000fc80007ffe0ff */
[----:B------:R-:W-:-:S05]  /*1180*/  SHF.R.U32.HI R5, RZ, UR11, R5 ;  /* 0x0000000bff057c19 */ /* 0x000fca0008011605 */
[----:B------:R-:W-:-:S04]  /*1190*/  IMAD.HI.U32 R7, R5, R12, RZ ;  /* 0x0000000c05077227 */ /* 0x000fc800078e00ff */
[----:B------:R-:W-:-:S05]  /*11a0*/  IMAD.IADD R4, R5, 0x1, -R7 ;  /* 0x0000000105047824 */ /* 0x000fca00078e0a07 */
[----:B------:R-:W-:-:S04]  /*11b0*/  SHF.R.U32.HI R4, RZ, UR13, R4 ;  /* 0x0000000dff047c19 */ /* 0x000fc80008011604 */
[----:B------:R-:W-:-:S04]  /*11c0*/  IADD3 R4, PT, PT, R7, R4, RZ ;  /* 0x0000000407047210 */ /* 0x000fc80007ffe0ff */
[----:B------:R-:W-:-:S05]  /*11d0*/  SHF.R.U32.HI R4, RZ, UR12, R4 ;  /* 0x0000000cff047c19 */ /* 0x000fca0008011604 */
[----:B------:R-:W-:-:S04]  /*11e0*/  IMAD.MOV R4, RZ, RZ, -R4 ;  /* 0x000000ffff047224 */ /* 0x000fc800078e0a04 */
[----:B-1----:R-:W-:Y:S01]  /*11f0*/  IMAD R4, R11, R4, R5 ;  /* 0x000000040b047224 */ /* 0x002fe200078e0205 */
[----:B------:R-:W-:-:S03]  /*1200*/  IADD3 R5, PT, PT, -R5, RZ, RZ ;  /* 0x000000ff05057210 */ /* 0x000fc60007ffe1ff */
[----:B------:R-:W-:Y:S02]  /*1210*/  IMAD.IADD R4, R4, 0x1, R4 ;  /* 0x0000000104047824 */ /* 0x000fe400078e0204 */
[----:B------:R-:W-:-:S03]  /*1220*/  IMAD R5, R2, R5, R14 ;  /* 0x0000000502057224 */ /* 0x000fc600078e020e */
[----:B------:R-:W-:Y:S01]  /*1230*/  LOP3.LUT R4, R4, UR23, RZ, 0xfc, !PT ;  /* 0x0000001704047c12 */ /* 0x000fe2000f8efcff */
[----:B------:R-:W-:Y:S06]  /*1240*/  @!P0 BRA `(.L_x_23) ;  /* 0xfffffff800e08947 */ /* 0x000fec000383ffff */
.L_x_18:
[----:B------:R-:W3:Y:S01]  /*1250*/  S2UR UR4, SR_CgaCtaId ;  /* 0x00000000000479c3 */ /* 0x000ee20000008800 */
[----:B------:R-:W-:Y:S01]  /*1260*/  UMOV UR5, 0x400 ;  /* 0x0000040000057882 */ /* 0x000fe20000000000 */
[----:B------:R-:W-:Y:S01]  /*1270*/  IMAD.U32 R6, R0, -0x80000000, RZ ;  /* 0x8000000000067824 */ /* 0x000fe200078e00ff */
[C---:B------:R-:W-:Y:S01]  /*1280*/  ISETP.NE.AND P0, PT, R10.reuse, 0x1, PT ;  /* 0x000000010a00780c */ /* 0x040fe20003f05270 */
[----:B------:R-:W-:-:S05]  /*1290*/  VIADD R3, R10, 0x2 ;  /* 0x000000020a037836 */ /* 0x000fca0000000000 */
[----:B------:R-:W-:Y:S01]  /*12a0*/  SEL R3, R3, 0x1, P0 ;  /* 0x0000000103037807 */ /* 0x000fe20000000000 */
[----:B---3--:R-:W-:-:S06]  /*12b0*/  ULEA UR5, UR4, UR5, 0x18 ;  /* 0x0000000504057291 */ /* 0x008fcc000f8ec0ff */
[----:B--2---:R-:W-:-:S04]  /*12c0*/  LEA R2, R10, UR5, 0x3 ;  /* 0x000000050a027c11 */ /* 0x004fc8000f8e18ff */
[----:B------:R-:W2:Y:S02]  /*12d0*/  SYNCS.PHASECHK.TRANS64.TRYWAIT P1, [R2+URZ+0xa0], R6 ;  /* 0x0000a006020075a7 */ /* 0x000ea400080211ff */
[----:B--2---:R-:W-:Y:S05]  /*12e0*/  @!P1 BRA `(.L_x_24) ;  /* 0x0000004400549947 */ /* 0x004fea0003800000 */
.L_x_90:
[----:B------:R-:W-:Y:S02]  /*12f0*/  ELECT P2, URZ, PT ;  /* 0x0000000000ff782f */ /* 0x000fe40003840000 */
[C---:B------:R-:W-:Y:S01]  /*1300*/  ISETP.NE.AND P0, PT, R3.reuse, 0x2, PT ;  /* 0x000000020300780c */ /* 0x040fe20003f05270 */
[----:B--2---:R-:W-:Y:S02]  /*1310*/  IMAD.MOV.U32 R7, RZ, RZ, RZ ;  /* 0x000000ffff077224 */ /* 0x004fe400078e00ff */
[----:B------:R-:W-:Y:S01]  /*1320*/  IMAD.MOV.U32 R11, RZ, RZ, 0x1 ;  /* 0x00000001ff0b7424 */ /* 0x000fe200078e00ff */
[----:B------:R-:W-:Y:S02]  /*1330*/  ISETP.EQ.XOR P1, PT, R10, 0x1, !P0 ;  /* 0x000000010a00780c */ /* 0x000fe40004722a70 */
[----:B------:R-:W-:Y:S02]  /*1340*/  SEL R3, R3, RZ, P0 ;  /* 0x000000ff03037207 */ /* 0x000fe40000000000 */
[----:B------:R-:W-:-:S02]  /*1350*/  SEL R9, RZ, 0x1, !P1 ;  /* 0x00000001ff097807 */ /* 0x000fc40004800000 */
[----:B------:R-:W-:Y:S02]  /*1360*/  LEA R3, R3, UR5, 0x3 ;  /* 0x0000000503037c11 */ /* 0x000fe4000f8e18ff */
[----:B------:R-:W-:Y:S01]  /*1370*/  @P2 LEA R10, R10, UR5, 0x4 ;  /* 0x000000050a0a2c11 */ /* 0x000fe2000f8e20ff */
[----:B------:R-:W-:Y:S01]  /*1380*/  @P2 IMAD.MOV.U32 R6, RZ, RZ, -0x1 ;  /* 0xffffffffff062424 */ /* 0x000fe200078e00ff */
[----:B------:R-:W-:-:S04]  /*1390*/  LOP3.LUT R9, R0, R9, RZ, 0x3c, !PT ;  /* 0x0000000900097212 */ /* 0x000fc800078e3cff */
[----:B------:R3:W-:Y:S01]  /*13a0*/  @P2 STS.128 [R10+0x35c10], R4 ;  /* 0x035c10040a002388 */ /* 0x0007e20000000c00 */
[----:B------:R-:W-:Y:S01]  /*13b0*/  IMAD.U32 R8, R9, -0x80000000, RZ ;  /* 0x8000000009087824 */ /* 0x000fe200078e00ff */
[----:B------:R2:W-:Y:S06]  /*13c0*/  MEMBAR.ALL.CTA ;  /* 0x0000000000007992 */ /* 0x0005ec0000008000 */
[----:B--2---:R-:W2:Y:S02]  /*13d0*/  FENCE.VIEW.ASYNC.S ;  /* 0x00000000000073c6 */ /* 0x004ea40000000000 */
[----:B--2---:R-:W-:Y:S06]  /*13e0*/  BAR.SYNC.DEFER_BLOCKING 0x4, 0x20 ;  /* 0x0100800000007b1d */ /* 0x004fec0000010000 */
[----:B------:R3:W-:Y:S01]  /*13f0*/  SYNCS.ARRIVE.TRANS64.ART0 RZ, [R2+URZ+0x90], R11 ;  /* 0x0000900b02ff79a7 */ /* 0x0007e200085000ff */
[----:B------:R-:W2:Y:S02]  /*1400*/  SYNCS.PHASECHK.TRANS64.TRYWAIT P0, [R3+URZ+0xa0], R8 ;  /* 0x0000a008030075a7 */ /* 0x000ea400080011ff */
[----:B--23--:R-:W-:Y:S05]  /*1410*/  @!P0 BRA `(.L_x_25) ;  /* 0x0000004400208947 */ /* 0x00cfea0003800000 */
.L_x_17:
[----:B------:R-:W-:Y:S01]  /*1420*/  ISETP.NE.AND P0, PT, R124, 0x5, PT ;  /* 0x000000057c00780c */ /* 0x000fe20003f05270 */
[----:B------:R-:W-:-:S04]  /*1430*/  ULEA.HI UR14, UR4, UR4, URZ, 0x1 ;  /* 0x00000004040e7291 */ /* 0x000fc8000f8f08ff */
[----:B------:R-:W-:-:S04]  /*1440*/  ULOP3.LUT UR22, UR14, 0xfffffffe, URZ, 0xc0, !UPT ;  /* 0xfffffffe0e167892 */ /* 0x000fc8000f8ec0ff */
[----:B------:R-:W-:-:S04]  /*1450*/  UIADD3 UR15, UPT, UPT, -UR22, UR4, URZ ;  /* 0x00000004160f7290 */ /* 0x000fc8000fffe1ff */
[----:B------:R-:W-:Y:S08]  /*1460*/  @P0 BRA `(.L_x_26) ;  /* 0x0000000800640947 */ /* 0x000ff00003800000 */
[----:B------:R-:W-:Y:S02]  /*1470*/  UMOV UR34, 0x400 ;  /* 0x0000040000227882 */ /* 0x000fe40000000000 */
[----:B------:R-:W-:-:S09]  /*1480*/  ULEA UR34, UR4, UR34, 0x18 ;  /* 0x0000002204227291 */ /* 0x000fd2000f8ec0ff */
[----:B------:R-:W3:Y:S02]  /*1490*/  SYNCS.PHASECHK.TRANS64.TRYWAIT P0, [UR34+0x90], RZ ;  /* 0x000090ffff0075a7 */ /* 0x000ee40008001122 */
[----:B---3--:R-:W-:Y:S05]  /*14a0*/  @!P0 BRA `(.L_x_27) ;  /* 0x0000004400148947 */ /* 0x008fea0003800000 */
.L_x_93:
[----:B------:R-:W4:Y:S01]  /*14b0*/  LDS.128 R4, [UR34+0x35c10] ;  /* 0x035c1022ff047984 */ /* 0x000f220008000c00 */
[----:B---3--:R-:W-:Y:S01]  /*14c0*/  HFMA2 R0, -RZ, RZ, 0, 5.9604644775390625e-08 ;  /* 0x00000001ff007431 */ /* 0x008fe200000001ff */
[----:B------:R-:W-:Y:S01]  /*14d0*/  UMOV UR38, 0x1 ;  /* 0x0000000100267882 */ /* 0x000fe20000000000 */
[----:B------:R-:W-:Y:S01]  /*14e0*/  UMOV UR37, URZ ;  /* 0x000000ff00257c82 */ /* 0x000fe20008000000 */
[----:B------:R3:W-:Y:S06]  /*14f0*/  MEMBAR.ALL.CTA ;  /* 0x0000000000007992 */ /* 0x0007ec0000008000 */
[----:B---3--:R-:W3:Y:S02]  /*1500*/  FENCE.VIEW.ASYNC.S ;  /* 0x00000000000073c6 */ /* 0x008ee40000000000 */
[----:B---3--:R3:W-:Y:S01]  /*1510*/  SYNCS.ARRIVE.TRANS64.ART0 RZ, [UR34+0xa0], R0 ;  /* 0x0000a000ffff79a7 */ /* 0x0087e20008500022 */
[----:B----4-:R-:W-:-:S13]  /*1520*/  ISETP.NE.AND P0, PT, R7, 0x1, PT ;  /* 0x000000010700780c */ /* 0x010fda0003f05270 */
[----:B---3--:R-:W-:Y:S05]  /*1530*/  @P0 BRA `(.L_x_28) ;  /* 0x0000000400a80947 */ /* 0x008fea0003800000 */
[----:B------:R-:W-:Y:S01]  /*1540*/  R2UR UR5, R4 ;  /* 0x00000000040572ca */ /* 0x000fe200000e0000 */
[----:B------:R-:W-:Y:S01]  /*1550*/  IMAD.MOV.U32 R8, RZ, RZ, 0x1 ;  /* 0x00000001ff087424 */ /* 0x000fe200078e00ff */
[----:B------:R-:W-:Y:S01]  /*1560*/  R2UR UR12, R5 ;  /* 0x00000000050c72ca */ /* 0x000fe200000e0000 */
[----:B------:R-:W-:Y:S01]  /*1570*/  IMAD.MOV.U32 R2, RZ, RZ, RZ ;  /* 0x000000ffff027224 */ /* 0x000fe200078e00ff */
[----:B------:R-:W-:Y:S01]  /*1580*/  R2UR UR28, R6 ;  /* 0x00000000061c72ca */ /* 0x000fe200000e0000 */
[----:B------:R-:W3:Y:S01]  /*1590*/  LDCU.64 UR48, c[0x0][0x348] ;  /* 0x00006900ff3077ac */ /* 0x000ee20008000a00 */
[----:B------:R-:W-:Y:S01]  /*15a0*/  UIADD3 UR36, UPT, UPT, UR15, UR15, URZ ;  /* 0x0000000f0f247290 */ /* 0x000fe2000fffe0ff */
[----:B------:R-:W-:Y:S01]  /*15b0*/  UMOV UR38, 0x1 ;  /* 0x0000000100267882 */ /* 0x000fe20000000000 */
[----:B------:R-:W-:-:S11]  /*15c0*/  UMOV UR37, URZ ;  /* 0x000000ff00257c82 */ /* 0x000fd60008000000 */
.L_x_34:
[----:B------:R-:W-:Y:S02]  /*15d0*/  USHF.L.U32 UR4, UR38, 0x1f, URZ ;  /* 0x0000001f26047899 */ /* 0x000fe400080006ff */
[----:B-1----:R-:W-:Y:S02]  /*15e0*/  ULEA UR6, UR37, UR34, 0x3 ;  /* 0x0000002225067291 */ /* 0x002fe4000f8e18ff */
[----:B---3--:R-:W-:Y:S02]  /*15f0*/  UIADD3 UR44, UP2, UPT, UR48, 0xc0, URZ ;  /* 0x000000c0302c7890 */ /* 0x008fe4000ff5e0ff */
[----:B------:R-:W-:Y:S01]  /*1600*/  MOV R0, UR4 ;  /* 0x0000000400007c02 */ /* 0x000fe20008000f00 */
[----:B------:R-:W-:Y:S02]  /*1610*/  ULEA.HI UR4, UR5, UR5, URZ, 0x1 ;  /* 0x0000000505047291 */ /* 0x000fe4000f8f08ff */
[----:B------:R-:W-:Y:S02]  /*1620*/  ULEA UR27, UR12, UR23, 0x1 ;  /* 0x000000170c1b7291 */ /* 0x000fe4000f8e08ff */
[----:B------:R1:W3:Y:S01]  /*1630*/  SYNCS.PHASECHK.TRANS64.TRYWAIT P1, [UR6+0x38], R0 ;  /* 0x00003800ff0075a7 */ /* 0x0002e20008021106 */
[----:B------:R-:W-:-:S02]  /*1640*/  ULOP3.LUT UR6, UR4, 0xfffffffe, URZ, 0xc0, !UPT ;  /* 0xfffffffe04067892 */ /* 0x000fc4000f8ec0ff */
[----:B------:R-:W-:Y:S02]  /*1650*/  USHF.R.S32.HI UR4, URZ, 0x1, UR4 ;  /* 0x00000001ff047899 */ /* 0x000fe40008011404 */
[----:B------:R-:W-:Y:S02]  /*1660*/  UISETP.NE.AND UP4, UPT, UR5, UR6, UPT ;  /* 0x000000060500728c */ /* 0x000fe4000bf85270 */
[----:B------:R-:W-:Y:S02]  /*1670*/  UIADD3 UR7, UPT, UPT, UR4, -0x1, URZ ;  /* 0xffffffff04077890 */ /* 0x000fe4000fffe0ff */
[----:B------:R-:W-:Y:S02]  /*1680*/  UISETP.LT.AND UP4, UPT, UR5, URZ, UP4 ;  /* 0x000000ff0500728c */ /* 0x000fe4000a781270 */
[----:B------:R-:W-:Y:S02]  /*1690*/  UIADD3 UR46, UP3, UPT, UR48, 0x40, URZ ;  /* 0x00000040302e7890 */ /* 0x000fe4000ff7e0ff */
[----:B------:R-:W-:-:S02]  /*16a0*/  UIADD3 UR42, UP1, UPT, UR48, 0x140, URZ ;  /* 0x00000140302a7890 */ /* 0x000fc4000ff3e0ff */
[----:B------:R-:W-:Y:S02]  /*16b0*/  UIADD3 UR40, UP0, UPT, UR48, 0x1c0, URZ ;  /* 0x000001c030287890 */ /* 0x000fe4000ff1e0ff */
[----:B------:R-:W-:Y:S02]  /*16c0*/  UIADD3.X UR45, UPT, UPT, URZ, UR49, URZ, UP2, !UPT ;  /* 0x00000031ff2d7290 */ /* 0x000fe400097fe4ff */
[----:B------:R-:W-:Y:S02]  /*16d0*/  UIADD3.X UR47, UPT, UPT, URZ, UR49, URZ, UP3, !UPT ;  /* 0x00000031ff2f7290 */ /* 0x000fe40009ffe4ff */
[----:B------:R-:W-:Y:S02]  /*16e0*/  @!UP4 UIADD3 UR7, UPT, UPT, UR4, URZ, URZ ;  /* 0x000000ff0407c290 */ /* 0x000fe4000fffe0ff */
[----:B------:R-:W-:Y:S02]  /*16f0*/  UIADD3.X UR43, UPT, UPT, URZ, UR49, URZ, UP1, !UPT ;  /* 0x00000031ff2b7290 */ /* 0x000fe40008ffe4ff */
[----:B------:R-:W-:-:S02]  /*1700*/  UIADD3 UR20, UPT, UPT, UR7, UR7, URZ ;  /* 0x0000000707147290 */ /* 0x000fc4000fffe0ff */
[----:B------:R-:W-:Y:S02]  /*1710*/  UIADD3.X UR41, UPT, UPT, URZ, UR49, URZ, UP0, !UPT ;  /* 0x00000031ff297290 */ /* 0x000fe400087fe4ff */
[----:B------:R-:W-:Y:S02]  /*1720*/  USHF.L.U32 UR27, UR27, 0x6, URZ ;  /* 0x000000061b1b7899 */ /* 0x000fe400080006ff */
[----:B------:R-:W-:Y:S02]  /*1730*/  ULEA UR7, UR7, UR21, 0x8 ;  /* 0x0000001507077291 */ /* 0x000fe4000f8e40ff */
[----:B------:R-:W-:Y:S02]  /*1740*/  ULOP3.LUT UR20, UR20, UR23, URZ, 0xfc, !UPT ;  /* 0x0000001714147292 */ /* 0x000fe4000f8efcff */
[----:B------:R-:W-:Y:S01]  /*1750*/  UISETP.NE.AND UP2, UPT, UR23, URZ, UPT ;  /* 0x000000ff1700728c */ /* 0x000fe2000bf45270 */
[----:B------:R-:W-:Y:S01]  /*1760*/  UMOV UR35, URZ ;  /* 0x000000ff00237c82 */ /* 0x000fe20008000000 */
[----:B------:R-:W-:Y:S01]  /*1770*/  UMOV UR18, URZ ;  /* 0x000000ff00127c82 */ /* 0x000fe20008000000 */
[----:B-1----:R-:W-:-:S08]  /*1780*/  UMOV UR10, URZ ;  /* 0x000000ff000a7c82 */ /* 0x002fd00008000000 */
.L_x_32:
[----:B----4-:R-:W-:Y:S02]  /*1790*/  USHF.L.U32 UR6, UR35, 0x8, URZ ;  /* 0x0000000823067899 */ /* 0x010fe400080006ff */
[----:B------:R-:W-:Y:S02]  /*17a0*/  USHF.L.U32 UR19, UR35, 0x2, URZ ;  /* 0x0000000223137899 */ /* 0x000fe400080006ff */
[----:B------:R-:W-:Y:S01]  /*17b0*/  ULEA UR5, UR37, UR34, 0x3 ;  /* 0x0000002225057291 */ /* 0x000fe2000f8e18ff */
[----:B-1-3--:R-:W-:Y:S11]  /*17c0*/  @P1 BRA `(.L_x_29) ;  /* 0x0000000000101947 */ /* 0x00aff60003800000 */
[----:B------:R-:W-:-:S06]  /*17d0*/  USHF.L.U32 UR4, UR38, 0x1f, URZ ;  /* 0x0000001f26047899 */ /* 0x000fcc00080006ff */
[----:B------:R-:W-:-:S04]  /*17e0*/  MOV R0, UR4 ;  /* 0x0000000400007c02 */ /* 0x000fc80008000f00 */
[----:B------:R-:W1:Y:S02]  /*17f0*/  SYNCS.PHASECHK.TRANS64.TRYWAIT P0, [UR5+0x38], R0 ;  /* 0x00003800ff0075a7 */ /* 0x000e640008001105 */
[----:B-1----:R-:W-:Y:S05]  /*1800*/  @!P0 BRA `(.L_x_30) ;  /* 0x0000004000548947 */ /* 0x002fea0003800000 */
.L_x_29:
[----:B------:R-:W-:Y:S05]  /*1810*/  BRA.U UP2, `(.L_x_31) ;  /* 0x00000001020c7547 */ /* 0x000fea000b800000 */
[----:B------:R-:W-:-:S13]  /*1820*/  ELECT P0, URZ, PT ;  /* 0x0000000000ff782f */ /* 0x000fda0003800000 */
[----:B-1----:R-:W-:-:S04]  /*1830*/  @P0 MOV R0, 0xe000 ;  /* 0x0000e00000000802 */ /* 0x002fc80000000f00 */
[----:B------:R3:W-:Y:S03]  /*1840*/  @P0 SYNCS.ARRIVE.TRANS64 RZ, [UR5], R0 ;  /* 0x00000000ffff09a7 */ /* 0x0007e60008000005 */
.L_x_31:
[----:B------:R-:W-:Y:S01]  /*1850*/  USHF.L.U32 UR4, UR37, 0xf, URZ ;  /* 0x0000000f25047899 */ /* 0x000fe200080006ff */
[----:B------:R-:W-:Y:S01]  /*1860*/  PLOP3.LUT P1, PT, PT, PT, PT, 0x80, 0x8 ;  /* 0x000000000008781c */ /* 0x000fe20003f2f070 */
[----:B------:R-:W-:Y:S02]  /*1870*/  USHF.L.U32 UR24, UR37, 0xe, URZ ;  /* 0x0000000e25187899 */ /* 0x000fe400080006ff */
[----:B------:R-:W-:Y:S02]  /*1880*/  ULEA UR16, UR37, UR34, 0xb ;  /* 0x0000002225107291 */ /* 0x000fe4000f8e58ff */
[----:B------:R-:W-:Y:S02]  /*1890*/  UIADD3 UR37, UPT, UPT, UR37, 0x1, URZ ;  /* 0x0000000125257890 */ /* 0x000fe4000fffe0ff */
[----:B------:R-:W-:Y:S02]  /*18a0*/  UISETP.GT.U32.AND UP0, UPT, UR35, 0xe, UPT ;  /* 0x0000000e2300788c */ /* 0x000fe4000bf04070 */
[----:B------:R-:W-:-:S02]  /*18b0*/  UISETP.NE.AND UP1, UPT, UR37, 0x7, UPT ;  /* 0x000000072500788c */ /* 0x000fc4000bf25270 */
[----:B------:R-:W-:Y:S02]  /*18c0*/  ULEA.HI.SX32 UR4, UR4, UR34, 0x1f ;  /* 0x0000002204047291 */ /* 0x000fe4000f8ffaff */
[----:B------:R-:W-:Y:S01]  /*18d0*/  USEL UR9, URZ, 0x1, UP1 ;  /* 0x00000001ff097887 */ /* 0x000fe20008800000 */
[----:B------:R-:W-:Y:S01]  /*18e0*/  PLOP3.LUT P0, PT, PT, PT, UP0, 0x80, 0x8 ;  /* 0x000000000008781c */ /* 0x000fe20003f0f008 */
[----:B------:R-:W-:Y:S02]  /*18f0*/  ULEA.HI.SX32 UR24, UR24, UR34, 0x1f ;  /* 0x0000002218187291 */ /* 0x000fe4000f8ffaff */
[----:B------:R-:W-:Y:S02]  /*1900*/  ULEA UR8, UR15, UR16, 0xa ;  /* 0x000000100f087291 */ /* 0x000fe4000f8e50ff */
[----:B------:R-:W-:Y:S02]  /*1910*/  ULOP3.LUT UR38, UR38, UR9, URZ, 0x3c, !UPT ;  /* 0x0000000926267292 */ /* 0x000fe4000f8e3cff */
[----:B------:R-:W-:-:S02]  /*1920*/  ULOP3.LUT UR5, UR5, 0xfefffff8, URZ, 0xc0, !UPT ;  /* 0xfefffff805057892 */ /* 0x000fc4000f8ec0ff */
[----:B------:R-:W-:Y:S02]  /*1930*/  USEL UR37, UR37, URZ, UP1 ;  /* 0x000000ff25257287 */ /* 0x000fe40008800000 */
[----:B------:R-:W-:Y:S02]  /*1940*/  UIADD3 UR4, UPT, UPT, UR4, 0x4c00, URZ ;  /* 0x00004c0004047890 */ /* 0x000fe4000fffe0ff */
[----:B------:R-:W-:Y:S02]  /*1950*/  UIADD3 UR24, UPT, UPT, UR24, 0x20c00, URZ ;  /* 0x00020c0018187890 */ /* 0x000fe4000fffe0ff */
[----:B------:R-:W-:Y:S02]  /*1960*/  UIADD3 UR16, UPT, UPT, UR16, 0x2ec00, URZ ;  /* 0x0002ec0010107890 */ /* 0x000fe4000fffe0ff */
[----:B------:R-:W-:Y:S02]  /*1970*/  UIADD3 UR11, UPT, UPT, UR36, UR19, URZ ;  /* 0x00000013240b7290 */ /* 0x000fe4000fffe0ff */
[----:B------:R-:W-:Y:S01]  /*1980*/  UIADD3 UR8, UPT, UPT, UR8, 0x32400, URZ ;  /* 0x0003240008087890 */ /* 0x000fe2000fffe0ff */
[----:B------:R4:W-:Y:S01]  /*1990*/  UTMALDG.2D.2CTA [UR4], [UR46], desc[URZ] ;  /* 0x0000ff042e0075b4 */ /* 0x0009e20008209000 */
[----:B------:R-:W-:-:S02]  /*19a0*/  @!UP0 USHF.L.U32 UR32, UR38, 0x1f, URZ ;  /* 0x0000001f26208899 */ /* 0x000fc400080006ff */
[----:B------:R-:W-:Y:S01]  /*19b0*/  @!UP0 ULEA UR33, UR37, UR34, 0x3 ;  /* 0x0000002225218291 */ /* 0x000fe2000f8e18ff */
[----:B------:R-:W-:Y:S01]  /*19c0*/  UMOV UR26, UR6 ;  /* 0x00000006001a7c82 */ /* 0x000fe20008000000 */
[----:B------:R-:W-:Y:S01]  /*19d0*/  UMOV UR25, UR5 ;  /* 0x0000000500197c82 */ /* 0x000fe20008000000 */
[----:B------:R-:W-:Y:S01]  /*19e0*/  UMOV UR17, UR5 ;  /* 0x0000000500117c82 */ /* 0x000fe20008000000 */
[----:B-1-3--:R-:W-:Y:S01]  /*19f0*/  IMAD.U32 R0, RZ, RZ, UR32 ;  /* 0x00000020ff007e24 */ /* 0x00afe2000f8e00ff */
[----:B------:R-:W-:Y:S01]  /*1a00*/  UMOV UR29, 0x30000 ;  /* 0x00030000001d7882 */ /* 0x000fe20000000000 */
[----:B------:R-:W-:Y:S01]  /*1a10*/  UMOV UR13, UR28 ;  /* 0x0000001c000d7c82 */ /* 0x000fe20008000000 */
[----:B------:R-:W-:Y:S01]  /*1a20*/  UMOV UR9, UR5 ;  /* 0x0000000500097c82 */ /* 0x000fe20008000000 */
[----:B------:R4:W-:Y:S01]  /*1a30*/  UTMALDG.3D.2CTA [UR24], [UR44], desc[URZ] ;  /* 0x0000ff182c0075b4 */ /* 0x0009e20008211000 */
[----:B------:R-:W-:-:S04]  /*1a40*/  UIADD3 UR35, UPT, UPT, UR35, 0x1, URZ ;  /* 0x0000000123237890 */ /* 0x000fc8000fffe0ff */
[----:B------:R-:W-:Y:S01]  /*1a50*/  UISETP.NE.AND UP0, UPT, UR35, 0x10, UPT ;  /* 0x000000102300788c */ /* 0x000fe2000bf05270 */
[----:B------:R4:W-:Y:S01]  /*1a60*/  UTMALDG.3D.2CTA [UR16], [UR42], desc[URZ] ;  /* 0x0000ff102a0075b4 */ /* 0x0009e20008211000 */
[----:B------:R4:W-:Y:S01]  /*1a70*/  UTMALDG.4D.MULTICAST.2CTA [UR8], [UR40], UR29, desc[URZ] ;  /* 0x0000ff08280073b4 */ /* 0x0009e2000821981d */
[----:B------:R4:W1:Y:S06]  /*1a80*/  @!P0 SYNCS.PHASECHK.TRANS64.TRYWAIT P1, [UR33+0x38], R0 ;  /* 0x00003800ff0085a7 */ /* 0x00086c0008021121 */
[----:B------:R-:W-:Y:S05]  /*1a90*/  BRA.U UP0, `(.L_x_32) ;  /* 0xfffffffd003c7547 */ /* 0x000fea000b83ffff */
[----:B--2---:R-:W-:Y:S02]  /*1aa0*/  LEA R3, R8, UR34, 0x3 ;  /* 0x0000002208037c11 */ /* 0x004fe4000f8e18ff */
[----:B------:R-:W-:-:S04]  /*1ab0*/  SHF.L.U32 R4, R2, 0x1f, RZ ;  /* 0x0000001f02047819 */ /* 0x000fc800000006ff */
[----:B------:R-:W2:Y:S02]  /*1ac0*/  SYNCS.PHASECHK.TRANS64.TRYWAIT P0, [R3+URZ+0x90], R4 ;  /* 0x00009004030075a7 */ /* 0x000ea400080011ff */
[----:B--2---:R-:W-:Y:S05]  /*1ad0*/  @!P0 BRA `(.L_x_33) ;  /* 0x0000003c00c08947 */ /* 0x004fea0003800000 */
.L_x_96:
[C---:B------:R-:W-:Y:S01]  /*1ae0*/  LEA R4, R8.reuse, UR34, 0x4 ;  /* 0x0000002208047c11 */ /* 0x040fe2000f8e20ff */
[----:B------:R-:W-:Y:S02]  /*1af0*/  VIADD R8, R8, 0x1 ;  /* 0x0000000108087836 */ /* 0x000fe40000000000 */
[----:B----4-:R-:W-:-:S03]  /*1b00*/  IMAD.MOV.U32 R0, RZ, RZ, 0x1 ;  /* 0x00000001ff007424 */ /* 0x010fc600078e00ff */
[----:B--2---:R-:W2:Y:S01]  /*1b10*/  LDS.128 R4, [R4+0x35c10] ;  /* 0x035c100004047984 */ /* 0x004ea20000000c00 */
[C---:B-1----:R-:W-:Y:S01]  /*1b20*/  ISETP.NE.AND P1, PT, R8.reuse, 0x2, PT ;  /* 0x000000020800780c */ /* 0x042fe20003f25270 */
[----:B------:R1:W-:Y:S06]  /*1b30*/  MEMBAR.ALL.CTA ;  /* 0x0000000000007992 */ /* 0x0003ec0000008000 */
[----:B-1----:R-:W1:Y:S01]  /*1b40*/  FENCE.VIEW.ASYNC.S ;  /* 0x00000000000073c6 */ /* 0x002e620000000000 */
[----:B------:R-:W-:Y:S01]  /*1b50*/  SEL R8, R8, RZ, P1 ;  /* 0x000000ff08087207 */ /* 0x000fe20000800000 */
[----:B-1----:R1:W-:Y:S01]  /*1b60*/  SYNCS.ARRIVE.TRANS64.ART0 RZ, [R3+URZ+0xa0], R0 ;  /* 0x0000a00003ff79a7 */ /* 0x0023e200085000ff */
[----:B--2---:R-:W-:-:S02]  /*1b70*/  ISETP.NE.AND P0, PT, R7, 0x1, PT ;  /* 0x000000010700780c */ /* 0x004fc40003f05270 */
[----:B------:R-:W-:Y:S02]  /*1b80*/  R2UR UR5, R4 ;  /* 0x00000000040572ca */ /* 0x000fe400000e0000 */
[----:B------:R-:W-:Y:S02]  /*1b90*/  R2UR UR12, R5 ;  /* 0x00000000050c72ca */ /* 0x000fe400000e0000 */
[----:B------:R-:W-:Y:S02]  /*1ba0*/  R2UR UR28, R6 ;  /* 0x00000000061c72ca */ /* 0x000fe400000e0000 */
[----:B-1----:R-:W-:-:S04]  /*1bb0*/  SEL R3, RZ, 0x1, P1 ;  /* 0x00000001ff037807 */ /* 0x002fc80000800000 */
[----:B------:R-:W-:Y:S01]  /*1bc0*/  LOP3.LUT R2, R2, R3, RZ, 0x3c, !PT ;  /* 0x0000000302027212 */ /* 0x000fe200078e3cff */
[----:B------:R-:W-:Y:S08]  /*1bd0*/  @!P0 BRA `(.L_x_34) ;  /* 0xfffffff8007c8947 */ /* 0x000ff0000383ffff */
.L_x_28:
[----:B------:R-:W-:Y:S02]  /*1be0*/  UIADD3 UR4, UPT, UPT, UR37, 0x2, URZ ;  /* 0x0000000225047890 */ /* 0x000fe4000fffe0ff */
[----:B------:R-:W-:-:S04]  /*1bf0*/  UISETP.NE.AND UP0, UPT, UR37, 0x6, UPT ;  /* 0x000000062500788c */ /* 0x000fc8000bf05270 */
[----:B------:R-:W-:-:S04]  /*1c00*/  USEL UR4, UR4, 0x1, UP0 ;  /* 0x0000000104047887 */ /* 0x000fc80008000000 */
[----:B------:R-:W-:Y:S02]  /*1c10*/  UIADD3 UR5, UPT, UPT, UR4, 0x1, URZ ;  /* 0x0000000104057890 */ /* 0x000fe4000fffe0ff */
[----:B------:R-:W-:-:S04]  /*1c20*/  UISETP.NE.AND UP1, UPT, UR4, 0x7, UPT ;  /* 0x000000070400788c */ /* 0x000fc8000bf25270 */
[----:B------:R-:W-:Y:S02]  /*1c30*/  USEL UR5, UR5, 0x1, UP1 ;  /* 0x0000000105057887 */ /* 0x000fe40008800000 */
[----:B------:R-:W-:Y:S02]  /*1c40*/  UISETP.EQ.XOR UP1, UPT, UR37, 0x6, !UP1 ;  /* 0x000000062500788c */ /* 0x000fe4000cf22a70 */
[----:B------:R-:W-:Y:S02]  /*1c50*/  UIADD3 UR4, UPT, UPT, UR5, 0x1, URZ ;  /* 0x0000000105047890 */ /* 0x000fe4000fffe0ff */
[----:B------:R-:W-:Y:S02]  /*1c60*/  UISETP.NE.AND UP0, UPT, UR5, 0x7, UPT ;  /* 0x000000070500788c */ /* 0x000fe4000bf05270 */
[----:B------:R-:W-:Y:S02]  /*1c70*/  UISETP.EQ.XOR UP1, UPT, UR5, 0x7, UP1 ;  /* 0x000000070500788c */ /* 0x000fe40008f22a70 */
[----:B------:R-:W-:-:S04]  /*1c80*/  USEL UR4, UR4, 0x1, UP0 ;  /* 0x0000000104047887 */ /* 0x000fc80008000000 */
[----:B-1----:R-:W-:Y:S02]  /*1c90*/  UIADD3 UR6, UPT, UPT, UR4, 0x1, URZ ;  /* 0x0000000104067890 */ /* 0x002fe4000fffe0ff */
[----:B------:R-:W-:Y:S02]  /*1ca0*/  UISETP.NE.AND UP0, UPT, UR4, 0x7, UPT ;  /* 0x000000070400788c */ /* 0x000fe4000bf05270 */
[----:B------:R-:W-:Y:S02]  /*1cb0*/  UISETP.EQ.XOR UP1, UPT, UR4, 0x7, UP1 ;  /* 0x000000070400788c */ /* 0x000fe40008f22a70 */
[----:B------:R-:W-:-:S04]  /*1cc0*/  USEL UR6, UR6, 0x1, UP0 ;  /* 0x0000000106067887 */ /* 0x000fc80008000000 */
[----:B------:R-:W-:Y:S02]  /*1cd0*/  UIADD3 UR5, UPT, UPT, UR6, 0x1, URZ ;  /* 0x0000000106057890 */ /* 0x000fe4000fffe0ff */
[----:B------:R-:W-:Y:S02]  /*1ce0*/  UISETP.NE.AND UP0, UPT, UR6, 0x7, UPT ;  /* 0x000000070600788c */ /* 0x000fe4000bf05270 */
[----:B------:R-:W-:Y:S02]  /*1cf0*/  UISETP.EQ.XOR UP1, UPT, UR6, 0x7, UP1 ;  /* 0x000000070600788c */ /* 0x000fe40008f22a70 */
[----:B------:R-:W-:-:S04]  /*1d00*/  USEL UR5, UR5, 0x1, UP0 ;  /* 0x0000000105057887 */ /* 0x000fc80008000000 */
[----:B------:R-:W-:Y:S02]  /*1d10*/  UISETP.EQ.XOR UP1, UPT, UR5, 0x7, UP1 ;  /* 0x000000070500788c */ /* 0x000fe40008f22a70 */
[----:B------:R-:W-:Y:S02]  /*1d20*/  UISETP.NE.AND UP0, UPT, UR5, 0x7, UPT ;  /* 0x000000070500788c */ /* 0x000fe4000bf05270 */
[----:B------:R-:W-:Y:S02]  /*1d30*/  USEL UR4, URZ, 0x1, !UP1 ;  /* 0x00000001ff047887 */ /* 0x000fe4000c800000 */
[----:B------:R-:W-:Y:S02]  /*1d40*/  USEL UR5, UR5, URZ, UP0 ;  /* 0x000000ff05057287 */ /* 0x000fe40008000000 */
[----:B------:R-:W-:Y:S02]  /*1d50*/  ULOP3.LUT UR4, UR38, UR4, URZ, 0x3c, !UPT ;  /* 0x0000000426047292 */ /* 0x000fe4000f8e3cff */
[----:B------:R-:W-:-:S02]  /*1d60*/  ULEA UR5, UR5, UR34, 0x3 ;  /* 0x0000002205057291 */ /* 0x000fc4000f8e18ff */
[----:B------:R-:W-:Y:S02]  /*1d70*/  USHF.L.U32 UR4, UR4, 0x1f, URZ ;  /* 0x0000001f04047899 */ /* 0x000fe400080006ff */
[----:B------:R-:W-:-:S04]  /*1d80*/  UISETP.NE.AND UP0, UPT, UR23, URZ, UPT ;  /* 0x000000ff1700728c */ /* 0x000fc8000bf05270 */
[----:B------:R-:W-:-:S04]  /*1d90*/  MOV R0, UR4 ;  /* 0x0000000400007c02 */ /* 0x000fc80008000f00 */
[----:B------:R-:W1:Y:S02]  /*1da0*/  SYNCS.PHASECHK.TRANS64.TRYWAIT P0, [UR5+0x38], R0 ;  /* 0x00003800ff0075a7 */ /* 0x000e640008001105 */
[----:B-1----:R-:W-:Y:S05]  /*1db0*/  @!P0 BRA `(.L_x_35) ;  /* 0x0000003c00208947 */ /* 0x002fea0003800000 */
.L_x_98:
[----:B------:R-:W-:Y:S05]  /*1dc0*/  BRA.U UP0, `(.L_x_26) ;  /* 0x00000001000c7547 */ /* 0x000fea000b800000 */
[----:B------:R-:W-:-:S13]  /*1dd0*/  ELECT P0, URZ, PT ;  /* 0x0000000000ff782f */ /* 0x000fda0003800000 */
[----:B-1----:R-:W-:-:S04]  /*1de0*/  @P0 MOV R0, 0xe000 ;  /* 0x0000e00000000802 */ /* 0x002fc80000000f00 */
[----:B------:R3:W-:Y:S03]  /*1df0*/  @P0 SYNCS.ARRIVE.TRANS64 RZ, [UR5], R0 ;  /* 0x00000000ffff09a7 */ /* 0x0007e60008000005 */
.L_x_26:
[----:B------:R-:W-:-:S13]  /*1e00*/  ISETP.NE.AND P0, PT, R124, 0x4, PT ;  /* 0x000000047c00780c */ /* 0x000fda0003f05270 */
[----:B------:R-:W-:Y:S05]  /*1e10*/  @P0 BRA `(.L_x_36) ;  /* 0x0000000c00880947 */ /* 0x000fea0003800000 */
[----:B------:R-:W4:Y:S01]  /*1e20*/  S2UR UR12, SR_CgaCtaId ;  /* 0x00000000000c79c3 */ /* 0x000f220000008800 */
[----:B------:R-:W-:Y:S01]  /*1e30*/  NOP ;  /* 0x0000000000007918 */ /* 0x000fe20000000000 */
[----:B------:R-:W-:Y:S02]  /*1e40*/  UMOV UR4, 0x400 ;  /* 0x0000040000047882 */ /* 0x000fe40000000000 */
[----:B----4-:R-:W-:-:S04]  /*1e50*/  ULEA UR12, UR12, UR4, 0x18 ;  /* 0x000000040c0c7291 */ /* 0x010fc8000f8ec0ff */
[----:B------:R-:W-:Y:S06]  /*1e60*/  BAR.SYNC.DEFER_BLOCKING 0x3, 0xa0 ;  /* 0x00c2800000007b1d */ /* 0x000fec0000010000 */
[----:B-1-3--:R-:W1:Y:S01]  /*1e70*/  LDS R0, [UR12+0xb8] ;  /* 0x0000b80cff007984 */ /* 0x00ae620008000800 */
[----:B------:R-:W3:Y:S02]  /*1e80*/  SYNCS.PHASECHK.TRANS64.TRYWAIT P0, [UR12+0x90], RZ ;  /* 0x000090ffff0075a7 */ /* 0x000ee4000800110c */
[----:B-1-3--:R-:W-:Y:S05]  /*1e90*/  @!P0 BRA `(.L_x_37) ;  /* 0x0000003c00088947 */ /* 0x00afea0003800000 */
.L_x_100:
[----:B--2---:R-:W2:Y:S01]  /*1ea0*/  LDS R3, [UR12+0x35c1c] ;  /* 0x035c1c0cff037984 */ /* 0x004ea20008000800 */
[----:B-1----:R-:W-:Y:S01]  /*1eb0*/  IMAD.MOV.U32 R2, RZ, RZ, 0x1 ;  /* 0x00000001ff027424 */ /* 0x002fe200078e00ff */
[----:B------:R-:W-:Y:S01]  /*1ec0*/  R2UR UR35, R0 ;  /* 0x00000000002372ca */ /* 0x000fe200000e0000 */
[----:B------:R-:W-:Y:S01]  /*1ed0*/  UMOV UR33, 0x1 ;  /* 0x0000000100217882 */ /* 0x000fe20000000000 */
[----:B------:R1:W-:Y:S06]  /*1ee0*/  MEMBAR.ALL.CTA ;  /* 0x0000000000007992 */ /* 0x0003ec0000008000 */
[----:B-1----:R-:W1:Y:S01]  /*1ef0*/  FENCE.VIEW.ASYNC.S ;  /* 0x00000000000073c6 */ /* 0x002e620000000000 */
[----:B------:R-:W-:Y:S01]  /*1f00*/  UMOV UR34, 0x1 ;  /* 0x0000000100227882 */ /* 0x000fe20000000000 */
[----:B------:R-:W-:Y:S01]  /*1f10*/  IMAD.MOV.U32 R0, RZ, RZ, 0x1 ;  /* 0x00000001ff007424 */ /* 0x000fe200078e00ff */
[----:B-1----:R1:W-:Y:S01]  /*1f20*/  SYNCS.ARRIVE.TRANS64.ART0 RZ, [UR12+0xa0], R2 ;  /* 0x0000a002ffff79a7 */ /* 0x0023e2000850000c */
[----:B--2---:R-:W-:-:S13]  /*1f30*/  ISETP.NE.AND P0, PT, R3, 0x1, PT ;  /* 0x000000010300780c */ /* 0x004fda0003f05270 */
[----:B-1----:R-:W-:Y:S05]  /*1f40*/  @P0 BRA `(.L_x_38) ;  /* 0x0000000800f40947 */ /* 0x002fea0003800000 */
[----:B------:R-:W-:Y:S01]  /*1f50*/  UIADD3 UR10, UPT, UPT, UR35, 0x100, URZ ;  /* 0x00000100230a7890 */ /* 0x000fe2000fffe0ff */
[----:B------:R-:W-:Y:S01]  /*1f60*/  HFMA2 R5, -RZ, RZ, 0, 5.9604644775390625e-08 ;  /* 0x00000001ff057431 */ /* 0x000fe200000001ff */
[----:B------:R-:W-:Y:S01]  /*1f70*/  UIADD3 UR8, UPT, UPT, UR35, 0x104, URZ ;  /* 0x0000010423087890 */ /* 0x000fe2000fffe0ff */
[----:B------:R-:W-:Y:S01]  /*1f80*/  MOV R4, RZ ;  /* 0x000000ff00047202 */ /* 0x000fe20000000f00 */
[----:B------:R-:W-:Y:S02]  /*1f90*/  UIADD3 UR6, UPT, UPT, UR35, 0x108, URZ ;  /* 0x0000010823067890 */ /* 0x000fe4000fffe0ff */
[----:B------:R-:W-:Y:S02]  /*1fa0*/  UIADD3 UR4, UPT, UPT, UR35, 0x10c, URZ ;  /* 0x0000010c23047890 */ /* 0x000fe4000fffe0ff */
[----:B------:R-:W-:Y:S02]  /*1fb0*/  UIADD3 UR11, UPT, UPT, UR35, 0x110, URZ ;  /* 0x00000110230b7890 */ /* 0x000fe4000fffe0ff */
[----:B------:R-:W-:Y:S01]  /*1fc0*/  USHF.R.U32.HI UR32, URZ, 0x1, UR10 ;  /* 0x00000001ff207899 */ /* 0x000fe2000801160a */
[----:B------:R-:W-:Y:S01]  /*1fd0*/  UMOV UR36, 0x10a02480 ;  /* 0x10a0248000247882 */ /* 0x000fe20000000000 */
[----:B------:R-:W-:-:S02]  /*1fe0*/  UIADD3 UR9, UPT, UPT, UR35, 0x114, URZ ;  /* 0x0000011423097890 */ /* 0x000fc4000fffe0ff */
[----:B------:R-:W-:Y:S02]  /*1ff0*/  UIADD3 UR7, UPT, UPT, UR35, 0x118, URZ ;  /* 0x0000011823077890 */ /* 0x000fe4000fffe0ff */
[----:B------:R-:W-:Y:S02]  /*2000*/  UIADD3 UR5, UPT, UPT, UR35, 0x11c, URZ ;  /* 0x0000011c23057890 */ /* 0x000fe4000fffe0ff */
[----:B------:R-:W-:Y:S02]  /*2010*/  USHF.R.U32.HI UR28, URZ, 0x1, UR8 ;  /* 0x00000001ff1c7899 */ /* 0x000fe40008011608 */
[----:B------:R-:W-:Y:S02]  /*2020*/  USHF.R.U32.HI UR25, URZ, 0x1, UR6 ;  /* 0x00000001ff197899 */ /* 0x000fe40008011606 */
[----:B------:R-:W-:Y:S02]  /*2030*/  USHF.R.U32.HI UR16, URZ, 0x1, UR4 ;  /* 0x00000001ff107899 */ /* 0x000fe40008011604 */
[----:B------:R-:W-:-:S02]  /*2040*/  UIADD3 UR18, UPT, UPT, UR12, 0x32400, URZ ;  /* 0x000324000c127890 */ /* 0x000fc4000fffe0ff */
[----:B------:R-:W-:Y:S02]  /*2050*/  UIADD3 UR19, UPT, UPT, UR12, 0x2ec00, URZ ;  /* 0x0002ec000c137890 */ /* 0x000fe4000fffe0ff */
[----:B------:R-:W-:Y:S02]  /*2060*/  UIADD3 UR20, UPT, UPT, UR12, 0x4c00, URZ ;  /* 0x00004c000c147890 */ /* 0x000fe4000fffe0ff */
[----:B------:R-:W-:Y:S02]  /*2070*/  UIADD3 UR24, UPT, UPT, UR12, 0x20c00, URZ ;  /* 0x00020c000c187890 */ /* 0x000fe4000fffe0ff */
[----:B------:R-:W-:Y:S02]  /*2080*/  ULOP3.LUT UR37, UR15, 0x1, URZ, 0x3c, !UPT ;  /* 0x000000010f257892 */ /* 0x000fe4000f8e3cff */
[----:B------:R-:W-:Y:S02]  /*2090*/  USEL UR34, URZ, 0x4000, UP6 ;  /* 0x00004000ff227887 */ /* 0x000fe4000b000000 */
[----:B------:R-:W-:-:S02]  /*20a0*/  USHF.R.U32.HI UR29, URZ, 0x1a, UR11 ;  /* 0x0000001aff1d7899 */ /* 0x000fc4000801160b */
[----:B------:R-:W-:Y:S02]  /*20b0*/  USEL UR36, UR36, 0x10a00480, !UP5 ;  /* 0x10a0048024247887 */ /* 0x000fe4000e800000 */
[----:B------:R-:W-:Y:S02]  /*20c0*/  ULOP3.LUT UR32, UR32, 0x60000000, URZ, 0xc0, !UPT ;  /* 0x6000000020207892 */ /* 0x000fe4000f8ec0ff */
[----:B------:R-:W-:Y:S02]  /*20d0*/  USHF.R.U32.HI UR27, URZ, 0x1a, UR9 ;  /* 0x0000001aff1b7899 */ /* 0x000fe40008011609 */
[----:B------:R-:W-:Y:S02]  /*20e0*/  USHF.R.U32.HI UR17, URZ, 0x1a, UR7 ;  /* 0x0000001aff117899 */ /* 0x000fe40008011607 */
[----:B------:R-:W-:Y:S02]  /*20f0*/  USHF.R.U32.HI UR13, URZ, 0x1a, UR5 ;  /* 0x0000001aff0d7899 */ /* 0x000fe40008011605 */
[----:B------:R-:W-:-:S02]  /*2100*/  ULOP3.LUT UR28, UR28, 0x60000000, URZ, 0xc0, !UPT ;  /* 0x600000001c1c7892 */ /* 0x000fc4000f8ec0ff */
[----:B------:R-:W-:Y:S02]  /*2110*/  ULOP3.LUT UR25, UR25, 0x60000000, URZ, 0xc0, !UPT ;  /* 0x6000000019197892 */ /* 0x000fe4000f8ec0ff */
[----:B------:R-:W-:Y:S02]  /*2120*/  ULOP3.LUT UR16, UR16, 0x60000000, URZ, 0xc0, !UPT ;  /* 0x6000000010107892 */ /* 0x000fe4000f8ec0ff */
[----:B------:R-:W-:Y:S02]  /*2130*/  USHF.L.U32 UR26, UR33, UR15, URZ ;  /* 0x0000000f211a7299 */ /* 0x000fe400080006ff */
[----:B------:R-:W-:Y:S02]  /*2140*/  USHF.R.U32.HI UR18, URZ, 0x4, UR18 ;  /* 0x00000004ff127899 */ /* 0x000fe40008011612 */
[----:B------:R-:W-:Y:S02]  /*2150*/  USHF.R.U32.HI UR19, URZ, 0x4, UR19 ;  /* 0x00000004ff137899 */ /* 0x000fe40008011613 */
[----:B------:R-:W-:-:S02]  /*2160*/  USHF.R.U32.HI UR20, URZ, 0x4, UR20 ;  /* 0x00000004ff147899 */ /* 0x000fc40008011614 */
[----:B------:R-:W-:Y:S02]  /*2170*/  USHF.R.U32.HI UR24, URZ, 0x4, UR24 ;  /* 0x00000004ff187899 */ /* 0x000fe40008011618 */
[----:B------:R-:W-:Y:S02]  /*2180*/  USHF.L.U32 UR33, UR33, UR37, URZ ;  /* 0x0000002521217299 */ /* 0x000fe400080006ff */
[----:B------:R-:W-:Y:S02]  /*2190*/  UIADD3 UR36, UPT, UPT, UR34, UR36, URZ ;  /* 0x0000002422247290 */ /* 0x000fe4000fffe0ff */
[----:B------:R-:W-:Y:S02]  /*21a0*/  ULOP3.LUT UR29, UR32, 0x30, UR29, 0xf8, !UPT ;  /* 0x00000030201d7892 */ /* 0x000fe4000f8ef81d */
[----:B------:R-:W-:Y:S02]  /*21b0*/  ULOP3.LUT UR27, UR28, 0x30, UR27, 0xf8, !UPT ;  /* 0x000000301c1b7892 */ /* 0x000fe4000f8ef81b */
[----:B------:R-:W-:-:S02]  /*21c0*/  ULOP3.LUT UR17, UR25, 0x30, UR17, 0xf8, !UPT ;  /* 0x0000003019117892 */ /* 0x000fc4000f8ef811 */
[----:B------:R-:W-:Y:S02]  /*21d0*/  ULOP3.LUT UR13, UR16, 0x30, UR13, 0xf8, !UPT ;  /* 0x00000030100d7892 */ /* 0x000fe4000f8ef80d */
[----:B------:R-:W-:Y:S02]  /*21e0*/  ULOP3.LUT UR18, UR18, 0x3fc0, URZ, 0xc0, !UPT ;  /* 0x00003fc012127892 */ /* 0x000fe4000f8ec0ff */
[----:B------:R-:W-:Y:S02]  /*21f0*/  ULOP3.LUT UR19, UR19, 0x3fc0, URZ, 0xc0, !UPT ;  /* 0x00003fc013137892 */ /* 0x000fe4000f8ec0ff */
[----:B------:R-:W-:Y:S02]  /*2200*/  ULOP3.LUT UR20, UR20, 0x3fc0, URZ, 0xc0, !UPT ;  /* 0x00003fc014147892 */ /* 0x000fe4000f8ec0ff */
[----:B------:R-:W-:Y:S02]  /*2210*/  ULOP3.LUT UR24, UR24, 0x3fc0, URZ, 0xc0, !UPT ;  /* 0x00003fc018187892 */ /* 0x000fe4000f8ec0ff */
[----:B------:R-:W-:-:S02]  /*2220*/  ULOP3.LUT UR26, UR33, 0xffff, UR26, 0xc8, !UPT ;  /* 0x0000ffff211a7892 */ /* 0x000fc4000f8ec81a */
[----:B------:R-:W-:Y:S02]  /*2230*/  ULOP3.LUT UR55, UR29, UR36, URZ, 0xfc, !UPT ;  /* 0x000000241d377292 */ /* 0x000fe4000f8efcff */
[----:B------:R-:W-:Y:S02]  /*2240*/  ULOP3.LUT UR49, UR27, UR36, URZ, 0xfc, !UPT ;  /* 0x000000241b317292 */ /* 0x000fe4000f8efcff */
[----:B------:R-:W-:Y:S02]  /*2250*/  ULOP3.LUT UR43, UR17, UR36, URZ, 0xfc, !UPT ;  /* 0x00000024112b7292 */ /* 0x000fe4000f8efcff */
[----:B------:R-:W-:Y:S02]  /*2260*/  ULOP3.LUT UR37, UR13, UR36, URZ, 0xfc, !UPT ;  /* 0x000000240d257292 */ /* 0x000fe4000f8efcff */
[----:B------:R-:W-:Y:S02]  /*2270*/  UISETP.NE.AND UP0, UPT, UR23, URZ, UPT ;  /* 0x000000ff1700728c */ /* 0x000fe4000bf05270 */
[----:B------:R-:W-:-:S02]  /*2280*/  ULOP3.LUT UR18, UR18, 0x10000, URZ, 0xfc, !UPT ;  /* 0x0001000012127892 */ /* 0x000fc4000f8efcff */
[----:B------:R-:W-:Y:S02]  /*2290*/  ULOP3.LUT UR19, UR19, 0x10000, URZ, 0xfc, !UPT ;  /* 0x0001000013137892 */ /* 0x000fe4000f8efcff */
[----:B------:R-:W-:Y:S02]  /*22a0*/  ULOP3.LUT UR20, UR20, 0x10000, URZ, 0xfc, !UPT ;  /* 0x0001000014147892 */ /* 0x000fe4000f8efcff */
[----:B------:R-:W-:Y:S02]  /*22b0*/  ULOP3.LUT UR24, UR24, 0x10000, URZ, 0xfc, !UPT ;  /* 0x0001000018187892 */ /* 0x000fe4000f8efcff */
[----:B------:R-:W-:Y:S01]  /*22c0*/  UISETP.NE.AND UP1, UPT, UR23, URZ, UPT ;  /* 0x000000ff1700728c */ /* 0x000fe2000bf25270 */
[----:B------:R-:W-:Y:S01]  /*22d0*/  UMOV UR34, 0x1 ;  /* 0x0000000100227882 */ /* 0x000fe20000000000 */
[----:B------:R-:W-:Y:S01]  /*22e0*/  UMOV UR33, URZ ;  /* 0x000000ff00217c82 */ /* 0x000fe20008000000 */
[----:B------:R-:W-:Y:S01]  /*22f0*/  UMOV UR32, URZ ;  /* 0x000000ff00207c82 */ /* 0x000fe20008000000 */
[----:B------:R-:W-:Y:S01]  /*2300*/  UMOV UR29, URZ ;  /* 0x000000ff001d7c82 */ /* 0x000fe20008000000 */
[----:B------:R-:W-:Y:S01]  /*2310*/  UMOV UR54, URZ ;  /* 0x000000ff00367c82 */ /* 0x000fe20008000000 */
[----:B------:R-:W-:Y:S01]  /*2320*/  UMOV UR48, URZ ;  /* 0x000000ff00307c82 */ /* 0x000fe20008000000 */
[----:B------:R-:W-:Y:S01]  /*2330*/  UMOV UR42, URZ ;  /* 0x000000ff002a7c82 */ /* 0x000fe20008000000 */
[----:B------:R-:W-:-:S05]  /*2340*/  UMOV UR36, URZ ;  /* 0x000000ff00247c82 */ /* 0x000fca0008000000 */
.L_x_47:
[----:B------:R-:W-:Y:S01]  /*2350*/  PLOP3.LUT P0, PT, PT, PT, UP0, 0x80, 0x8 ;  /* 0x000000000008781c */ /* 0x000fe20003f0f008 */
[----:B------:R-:W-:Y:S01]  /*2360*/  @!UP0 USHF.L.U32 UR16, UR32, 0x1f, URZ ;  /* 0x0000001f20108899 */ /* 0x000fe200080006ff */
[----:B----4-:R-:W-:Y:S01]  /*2370*/  PLOP3.LUT P3, PT, PT, PT, PT, 0x80, 0x8 ;  /* 0x000000000008781c */ /* 0x010fe20003f6f070 */
[----:B------:R-:W-:Y:S01]  /*2380*/  @!UP0 ULEA UR25, UR29, UR12, 0x3 ;  /* 0x0000000c1d198291 */ /* 0x000fe2000f8e18ff */
[----:B------:R-:W-:Y:S01]  /*2390*/  PLOP3.LUT P2, PT, PT, PT, PT, 0x8, 0x80 ;  /* 0x000000000080781c */ /* 0x000fe20003f4e170 */
[----:B-1----:R-:W-:Y:S02]  /*23a0*/  @!UP0 USHF.L.U32 UR13, UR34, 0x1f, URZ ;  /* 0x0000001f220d8899 */ /* 0x002fe400080006ff */
[----:B------:R-:W-:Y:S01]  /*23b0*/  ULEA UR17, UR33, UR12, 0x3 ;  /* 0x0000000c21117291 */ /* 0x000fe2000f8e18ff */
[----:B--2---:R-:W-:Y:S01]  /*23c0*/  IMAD.U32 R2, RZ, RZ, UR16 ;  /* 0x00000010ff027e24 */ /* 0x004fe2000f8e00ff */
[----:B------:R-:W-:Y:S02]  /*23d0*/  ULEA UR16, UR33, UR35, 0x7 ;  /* 0x0000002321107291 */ /* 0x000fe4000f8e38ff */
[----:B------:R-:W-:Y:S01]  /*23e0*/  IMAD.U32 R0, RZ, RZ, UR13 ;  /* 0x0000000dff007e24 */ /* 0x000fe2000f8e00ff */
[----:B------:R-:W-:-:S02]  /*23f0*/  UPLOP3.LUT UP4, UPT, UPT, UPT, UPT, 0x40, 0x4 ;  /* 0x000000000004789c */ /* 0x000fc40003f8e870 */
[----:B------:R1:W2:Y:S02]  /*2400*/  @!P0 SYNCS.PHASECHK.TRANS64.TRYWAIT P3, [UR25], R2 ;  /* 0x00000002ff0085a7 */ /* 0x0002a40008061119 */
[----:B------:R-:W3:Y:S02]  /*2410*/  @!P0 SYNCS.PHASECHK.TRANS64.TRYWAIT P1, [UR17+0x80], R0 ;  /* 0x00008000ff0085a7 */ /* 0x000ee40008021111 */
[----:B---3--:R-:W-:-:S13]  /*2420*/  @!P0 PLOP3.LUT P2, PT, P1, PT, PT, 0x8, 0x80 ;  /* 0x000000000080881c */ /* 0x008fda0000f4e170 */
[----:B-12---:R-:W-:Y:S05]  /*2430*/  @!P2 BRA `(.L_x_39) ;  /* 0x000000000010a947 */ /* 0x006fea0003800000 */
[----:B------:R-:W-:-:S06]  /*2440*/  USHF.L.U32 UR13, UR34, 0x1f, URZ ;  /* 0x0000001f220d7899 */ /* 0x000fcc00080006ff */
[----:B------:R-:W-:-:S04]  /*2450*/  MOV R0, UR13 ;  /* 0x0000000d00007c02 */ /* 0x000fc80008000f00 */
[----:B------:R-:W1:Y:S02]  /*2460*/  SYNCS.PHASECHK.TRANS64.TRYWAIT P0, [UR17+0x80], R0 ;  /* 0x00008000ff0075a7 */ /* 0x000e640008001111 */
[----:B-1----:R-:W-:Y:S05]  /*2470*/  @!P0 BRA `(.L_x_40) ;  /* 0x0000003400a88947 */ /* 0x002fea0003800000 */
.L_x_39:
[----:B------:R-:W-:Y:S01]  /*2480*/  UMOV UR28, URZ ;  /* 0x000000ff001c7c82 */ /* 0x000fe20008000000 */
.L_x_44:
[----:B--234-:R-:W-:Y:S05]  /*2490*/  BRA.U UP0, `(.L_x_41) ;  /* 0x0000000100d87547 */ /* 0x01cfea000b800000 */
[----:B------:R-:W-:Y:S02]  /*24a0*/  ULEA UR74, UR29, UR19, 0x7 ;  /* 0x000000131d4a7291 */ /* 0x000fe4000f8e38ff */
[----:B------:R-:W-:Y:S02]  /*24b0*/  ULEA UR66, UR29, UR18, 0x7 ;  /* 0x000000121d427291 */ /* 0x000fe4000f8e38ff */
[----:B------:R-:W-:Y:S02]  /*24c0*/  ULEA UR58, UR29, UR24, 0x9 ;  /* 0x000000181d3a7291 */ /* 0x000fe4000f8e48ff */
[----:B------:R-:W-:Y:S02]  /*24d0*/  ULEA UR56, UR29, UR20, 0xa ;  /* 0x000000141d387291 */ /* 0x000fe4000f8e50ff */
[----:B------:R-:W-:Y:S02]  /*24e0*/  ULEA UR13, UR29, UR12, 0x3 ;  /* 0x0000000c1d0d7291 */ /* 0x000fe4000f8e18ff */
[----:B------:R-:W-:Y:S02]  /*24f0*/  UIADD3 UR72, UPT, UPT, UR74, 0x20, URZ ;  /* 0x000000204a487890 */ /* 0x000fe4000fffe0ff */
        /* <DEDUP_REMOVED lines=11> */
[----:B------:R-:W-:Y:S01]  /*25b0*/  UIADD3 UR27, UPT, UPT, UR13, 0x38, URZ ;  /* 0x000000380d1b7890 */ /* 0x000fe2000fffe0ff */
[----:B------:R-:W-:Y:S01]  /*25c0*/  UMOV UR75, 0x4008 ;  /* 0x00004008004b7882 */ /* 0x000fe20000000000 */
        /* <DEDUP_REMOVED lines=15> */
[----:B------:R-:W-:Y:S05]  /*26c0*/  @P3 BRA `(.L_x_42) ;  /* 0x0000000000103947 */ /* 0x000fea0003800000 */
[----:B------:R-:W-:Y:S06]  /*26d0*/  USHF.L.U32 UR25, UR32, 0x1f, URZ ;  /* 0x0000001f20197899 */ /* 0x000fec00080006ff */
[----:B-1----:R-:W-:Y:S04]  /*26e0*/  MOV R0, UR25 ;  /* 0x0000001900007c02 */ /* 0x002fe80008000f00 */
[----:B------:R-:W1:Y:S02]  /*26f0*/  SYNCS.PHASECHK.TRANS64.TRYWAIT P0, [UR13], R0 ;  /* 0x00000000ff0075a7 */ /* 0x000e64000800110d */
[----:B-1----:R-:W-:Y:S05]  /*2700*/  @!P0 BRA `(.L_x_43) ;  /* 0x0000003400248947 */ /* 0x002fea0003800000 */
.L_x_42:
[----:B------:R2:W-:Y:S01]  /*2710*/  UTCCP.T.S.2CTA.4x32dp128bit tmem[UR35+0x100], gdesc[UR74] ;  /* 0x0001004a230079e7 */ /* 0x0005e20009300000 */
[----:B------:R2:W-:Y:S01]  /*2720*/  UTCCP.T.S.2CTA.4x32dp128bit tmem[UR35+0x104], gdesc[UR72] ;  /* 0x00010448230079e7 */ /* 0x0005e20009300000 */
[----:B------:R2:W-:Y:S01]  /*2730*/  UTCCP.T.S.2CTA.4x32dp128bit tmem[UR35+0x108], gdesc[UR70] ;  /* 0x00010846230079e7 */ /* 0x0005e20009300000 */
[----:B------:R2:W-:Y:S01]  /*2740*/  UTCCP.T.S.2CTA.4x32dp128bit tmem[UR35+0x10c], gdesc[UR68] ;  /* 0x00010c44230079e7 */ /* 0x0005e20009300000 */
[----:B------:R2:W-:Y:S01]  /*2750*/  UTCCP.T.S.2CTA.4x32dp128bit tmem[UR35+0x110], gdesc[UR66] ;  /* 0x00011042230079e7 */ /* 0x0005e20009300000 */
[----:B------:R2:W-:Y:S01]  /*2760*/  UTCCP.T.S.2CTA.4x32dp128bit tmem[UR35+0x114], gdesc[UR64] ;  /* 0x00011440230079e7 */ /* 0x0005e20009300000 */
[----:B------:R2:W-:Y:S01]  /*2770*/  UTCCP.T.S.2CTA.4x32dp128bit tmem[UR35+0x118], gdesc[UR62] ;  /* 0x0001183e230079e7 */ /* 0x0005e20009300000 */
[----:B------:R2:W-:Y:S01]  /*2780*/  UTCCP.T.S.2CTA.4x32dp128bit tmem[UR35+0x11c], gdesc[UR60] ;  /* 0x00011c3c230079e7 */ /* 0x0005e20009300000 */
[----:B------:R2:W-:Y:S01]  /*2790*/  UTCOMMA.2CTA.4X gdesc[UR56], gdesc[UR58], tmem[UR16], tmem[UR54], idesc[UR55], tmem[UR10], UP4 ;  /* 0x800a363a380075ea */ /* 0x0005e2000a200010 */
[----:B------:R2:W-:Y:S01]  /*27a0*/  UTCOMMA.2CTA.4X gdesc[UR50], gdesc[UR52], tmem[UR16], tmem[UR48], idesc[UR49], tmem[UR8], UPT ;  /* 0x80083034320075ea */ /* 0x0005e2000ba00010 */
[----:B------:R2:W-:Y:S01]  /*27b0*/  UTCOMMA.2CTA.4X gdesc[UR44], gdesc[UR46], tmem[UR16], tmem[UR42], idesc[UR43], tmem[UR6], UPT ;  /* 0x80062a2e2c0075ea */ /* 0x0005e2000ba00010 */
[----:B------:R-:W-:Y:S01]  /*27c0*/  UPLOP3.LUT UP4, UPT, UPT, UPT, UPT, 0x80, 0x8 ;  /* 0x000000000008789c */ /* 0x000fe20003f8f070 */
[----:B------:R2:W-:Y:S01]  /*27d0*/  UTCOMMA.2CTA.4X gdesc[UR38], gdesc[UR40], tmem[UR16], tmem[UR36], idesc[UR37], tmem[UR4], UPT ;  /* 0x80042428260075ea */ /* 0x0005e2000ba00010 */
[----:B------:R2:W-:Y:S01]  /*27e0*/  UTCBAR.2CTA.MULTICAST [UR27], URZ, UR26 ;  /* 0x000000ff1b0073e9 */ /* 0x0005e2000820081a */
[----:B------:R-:W-:Y:S02]  /*27f0*/  NOP ;  /* 0x0000000000007918 */ /* 0x000fe40000000000 */
.L_x_41:
[----:B------:R-:W-:Y:S01]  /*2800*/  UIADD3 UR29, UPT, UPT, UR29, 0x1, URZ ;  /* 0x000000011d1d7890 */ /* 0x000fe2000fffe0ff */
[----:B------:R-:W-:Y:S01]  /*2810*/  PLOP3.LUT P3, PT, PT, PT, PT, 0x80, 0x8 ;  /* 0x000000000008781c */ /* 0x000fe20003f6f070 */
[----:B------:R-:W-:Y:S02]  /*2820*/  UISETP.GT.U32.AND UP3, UPT, UR28, 0xe, UPT ;  /* 0x0000000e1c00788c */ /* 0x000fe4000bf64070 */
[----:B------:R-:W-:Y:S02]  /*2830*/  UISETP.NE.AND UP2, UPT, UR29, 0x7, UPT ;  /* 0x000000071d00788c */ /* 0x000fe4000bf45270 */
[----:B------:R-:W-:Y:S02]  /*2840*/  UISETP.NE.OR UP3, UPT, UR23, URZ, UP3 ;  /* 0x000000ff1700728c */ /* 0x000fe40009f65670 */
[----:B------:R-:W-:Y:S02]  /*2850*/  USEL UR13, URZ, 0x1, UP2 ;  /* 0x00000001ff0d7887 */ /* 0x000fe40009000000 */
[----:B------:R-:W-:Y:S02]  /*2860*/  USEL UR29, UR29, URZ, UP2 ;  /* 0x000000ff1d1d7287 */ /* 0x000fe40009000000 */
[----:B------:R-:W-:Y:S01]  /*2870*/  ULOP3.LUT UR32, UR32, UR13, URZ, 0x3c, !UPT ;  /* 0x0000000d20207292 */ /* 0x000fe2000f8e3cff */
[----:B------:R-:W-:Y:S01]  /*2880*/  PLOP3.LUT P0, PT, PT, PT, UP3, 0x80, 0x8 ;  /* 0x000000000008781c */ /* 0x000fe20003f0f038 */
[----:B------:R-:W-:Y:S03]  /*2890*/  UIADD3 UR28, UPT, UPT, UR28, 0x1, URZ ;  /* 0x000000011c1c7890 */ /* 0x000fe6000fffe0ff */
[----:B------:R-:W-:Y:S02]  /*28a0*/  @!UP3 USHF.L.U32 UR13, UR32, 0x1f, URZ ;  /* 0x0000001f200db899 */ /* 0x000fe400080006ff */
[----:B------:R-:W-:Y:S02]  /*28b0*/  @!UP3 ULEA UR25, UR29, UR12, 0x3 ;  /* 0x0000000c1d19b291 */ /* 0x000fe4000f8e18ff */
[----:B------:R-:W-:Y:S02]  /*28c0*/  UISETP.NE.AND UP2, UPT, UR28, 0x10, UPT ;  /* 0x000000101c00788c */ /* 0x000fe4000bf45270 */
[----:B-1----:R-:W-:Y:S05]  /*28d0*/  IMAD.U32 R0, RZ, RZ, UR13 ;  /* 0x0000000dff007e24 */ /* 0x002fea000f8e00ff */
[----:B------:R3:W4:Y:S02]  /*28e0*/  @!P0 SYNCS.PHASECHK.TRANS64.TRYWAIT P3, [UR25], R0 ;  /* 0x00000000ff0085a7 */ /* 0x0007240008061119 */
[----:B------:R-:W-:Y:S05]  /*28f0*/  BRA.U UP2, `(.L_x_44) ;  /* 0xfffffff902e47547 */ /* 0x000fea000b83ffff */
[----:B------:R-:W-:Y:S01]  /*2900*/  UIADD3 UR33, UPT, UPT, UR33, 0x1, URZ ;  /* 0x0000000121217890 */ /* 0x000fe2000fffe0ff */
[----:B------:R-:W-:Y:S01]  /*2910*/  PLOP3.LUT P0, PT, PT, PT, UP1, 0x80, 0x8 ;  /* 0x000000000008781c */ /* 0x000fe20003f0f018 */
[----:B------:R-:W-:Y:S01]  /*2920*/  IMAD.U32 R3, R4, -0x80000000, RZ ;  /* 0x8000000004037824 */ /* 0x000fe200078e00ff */
[----:B------:R-:W-:Y:S01]  /*2930*/  LEA R2, R5, UR12, 0x3 ;  /* 0x0000000c05027c11 */ /* 0x000fe2000f8e18ff */
[----:B------:R-:W-:-:S04]  /*2940*/  UISETP.NE.AND UP2, UPT, UR33, 0x2, UPT ;  /* 0x000000022100788c */ /* 0x000fc8000bf45270 */
[----:B------:R-:W-:Y:S02]  /*2950*/  USEL UR13, URZ, 0x1, UP2 ;  /* 0x00000001ff0d7887 */ /* 0x000fe40009000000 */
[----:B------:R-:W-:Y:S02]  /*2960*/  USEL UR33, UR33, URZ, UP2 ;  /* 0x000000ff21217287 */ /* 0x000fe40009000000 */
[----:B------:R-:W-:Y:S02]  /*2970*/  ULOP3.LUT UR34, UR34, UR13, URZ, 0x3c, !UPT ;  /* 0x0000000d22227292 */ /* 0x000fe4000f8e3cff */
[----:B--2---:R-:W-:Y:S02]  /*2980*/  @!UP1 ULEA UR16, UR33, UR12, 0x3 ;  /* 0x0000000c21109291 */ /* 0x004fe4000f8e18ff */
[----:B------:R-:W-:-:S06]  /*2990*/  @!UP1 USHF.L.U32 UR13, UR34, 0x1f, URZ ;  /* 0x0000001f220d9899 */ /* 0x000fcc00080006ff */
[----:B---3--:R-:W-:Y:S01]  /*29a0*/  IMAD.U32 R0, RZ, RZ, UR13 ;  /* 0x0000000dff007e24 */ /* 0x008fe2000f8e00ff */
[----:B------:R-:W-:Y:S06]  /*29b0*/  BRA.U UP1, `(.L_x_45) ;  /* 0x0000000101107547 */ /* 0x000fec000b800000 */
[----:B------:R-:W-:Y:S01]  /*29c0*/  UIADD3 UR17, UPT, UPT, UR17, 0x70, URZ ;  /* 0x0000007011117890 */ /* 0x000fe2000fffe0ff */
[----:B------:R-:W-:-:S08]  /*29d0*/  UMOV UR13, 0x3 ;  /* 0x00000003000d7882 */ /* 0x000fd00000000000 */
[----:B------:R1:W-:Y:S01]  /*29e0*/  UTCBAR.2CTA.MULTICAST [UR17], URZ, UR13 ;  /* 0x000000ff110073e9 */ /* 0x0003e2000820080d */
[----:B------:R-:W-:Y:S02]  /*29f0*/  NOP ;  /* 0x0000000000007918 */ /* 0x000fe40000000000 */
.L_x_45:
[----:B------:R2:W-:Y:S01]  /*2a00*/  @!P0 SYNCS.PHASECHK.TRANS64.TRYWAIT PT, [UR16+0x80], R0 ;  /* 0x00008000ff0085a7 */ /* 0x0005e200080e1110 */
[----:B------:R-:W3:Y:S02]  /*2a10*/  SYNCS.PHASECHK.TRANS64.TRYWAIT P0, [R2+URZ+0x90], R3 ;  /* 0x00009003020075a7 */ /* 0x000ee400080011ff */
[----:B--23--:R-:W-:Y:S05]  /*2a20*/  @!P0 BRA `(.L_x_46) ;  /* 0x00000030007c8947 */ /* 0x00cfea0003800000 */
.L_x_104:
[C---:B------:R-:W-:Y:S01]  /*2a30*/  LEA R0, R5.reuse, UR12, 0x4 ;  /* 0x0000000c05007c11 */ /* 0x040fe2000f8e20ff */
[----:B------:R-:W-:Y:S02]  /*2a40*/  VIADD R5, R5, 0x1 ;  /* 0x0000000105057836 */ /* 0x000fe40000000000 */
[----:B------:R-:W-:-:S03]  /*2a50*/  IMAD.MOV.U32 R3, RZ, RZ, 0x1 ;  /* 0x00000001ff037424 */ /* 0x000fc600078e00ff */
[----:B------:R-:W3:Y:S01]  /*2a60*/  LDS R0, [R0+0x35c1c] ;  /* 0x035c1c0000007984 */ /* 0x000ee20000000800 */
[C---:B------:R-:W-:Y:S01]  /*2a70*/  ISETP.NE.AND P1, PT, R5.reuse, 0x2, PT ;  /* 0x000000020500780c */ /* 0x040fe20003f25270 */
[----:B------:R5:W-:Y:S06]  /*2a80*/  MEMBAR.ALL.CTA ;  /* 0x0000000000007992 */ /* 0x000bec0000008000 */
[----:B-----5:R-:W5:Y:S01]  /*2a90*/  FENCE.VIEW.ASYNC.S ;  /* 0x00000000000073c6 */ /* 0x020f620000000000 */
[----:B------:R-:W-:Y:S01]  /*2aa0*/  SEL R5, R5, RZ, P1 ;  /* 0x000000ff05057207 */ /* 0x000fe20000800000 */
[----:B-----5:R5:W-:Y:S01]  /*2ab0*/  SYNCS.ARRIVE.TRANS64.ART0 RZ, [R2+URZ+0xa0], R3 ;  /* 0x0000a00302ff79a7 */ /* 0x020be200085000ff */
[----:B---3--:R-:W-:-:S02]  /*2ac0*/  ISETP.NE.AND P0, PT, R0, 0x1, PT ;  /* 0x000000010000780c */ /* 0x008fc40003f05270 */
[----:B-----5:R-:W-:-:S04]  /*2ad0*/  SEL R3, RZ, 0x1, P1 ;  /* 0x00000001ff037807 */ /* 0x020fc80000800000 */
[----:B------:R-:W-:-:S07]  /*2ae0*/  LOP3.LUT R4, R4, R3, RZ, 0x3c, !PT ;  /* 0x0000000304047212 */ /* 0x000fce00078e3cff */
[----:B------:R-:W-:Y:S05]  /*2af0*/  @!P0 BRA `(.L_x_47) ;  /* 0xfffffff800148947 */ /* 0x000fea000383ffff */
[----:B------:R-:W-:-:S06]  /*2b00*/  UIADD3 UR33, UPT, UPT, UR33, 0x1, URZ ;  /* 0x0000000121217890 */ /* 0x000fcc000fffe0ff */
[----:B------:R-:W-:Y:S02]  /*2b10*/  MOV R0, UR33 ;  /* 0x0000002100007c02 */ /* 0x000fe40008000f00 */
.L_x_38:
[----:B------:R-:W-:-:S09]  /*2b20*/  UISETP.NE.AND UP0, UPT, UR15, URZ, UPT ;  /* 0x000000ff0f00728c */ /* 0x000fd2000bf05270 */
[----:B------:R-:W-:Y:S05]  /*2b30*/  BRA.U UP0, `(.L_x_48) ;  /* 0x0000000100787547 */ /* 0x000fea000b800000 */
[----:B------:R-:W-:-:S04]  /*2b40*/  ISETP.NE.AND P0, PT, R0, 0x2, PT ;  /* 0x000000020000780c */ /* 0x000fc80003f05270 */
[----:B--2---:R-:W-:Y:S02]  /*2b50*/  SEL R2, RZ, 0x1, P0 ;  /* 0x00000001ff027807 */ /* 0x004fe40000000000 */
[----:B------:R-:W-:Y:S02]  /*2b60*/  SEL R0, R0, RZ, P0 ;  /* 0x000000ff00007207 */ /* 0x000fe40000000000 */
[----:B------:R-:W-:Y:S02]  /*2b70*/  LOP3.LUT R2, R2, UR34, RZ, 0x3c, !PT ;  /* 0x0000002202027c12 */ /* 0x000fe4000f8e3cff */
[----:B------:R-:W-:-:S03]  /*2b80*/  LEA R0, R0, UR12, 0x3 ;  /* 0x0000000c00007c11 */ /* 0x000fc6000f8e18ff */
[----:B------:R-:W-:-:S04]  /*2b90*/  IMAD.U32 R2, R2, -0x80000000, RZ ;  /* 0x8000000002027824 */ /* 0x000fc800078e00ff */
[----:B------:R-:W-:-:S04]  /*2ba0*/  IMAD.MOV.U32 R3, RZ, RZ, R2 ;  /* 0x000000ffff037224 */ /* 0x000fc800078e0002 */
[----:B------:R2:W3:Y:S03]  /*2bb0*/  SYNCS.PHASECHK.TRANS64.TRYWAIT P0, [R0+URZ+0x80], R3 ;  /* 0x00008003000075a7 */ /* 0x0004e600080011ff */
[----:B---3--:R-:W-:Y:S05]  /*2bc0*/  @!P0 NANOSLEEP.SYNCS 0x989680 ;  /* 0x009896800000895d */ /* 0x008fea0003900000 */
[----:B------:R-:W3:Y:S02]  /*2bd0*/  @!P0 SYNCS.PHASECHK.TRANS64 P0, [R0+URZ+0x80], R3 ;  /* 0x00008003000085a7 */ /* 0x000ee400080010ff */
[----:B---3--:R-:W-:Y:S05]  /*2be0*/  @P0 BRA `(.L_x_48) ;  /* 0x00000000004c0947 */ /* 0x008fea0003800000 */
.L_x_49:
[----:B---3--:R3:W1:Y:S02]  /*2bf0*/  SYNCS.PHASECHK.TRANS64.TRYWAIT P0, [R0+URZ+0x80], R3 ;  /* 0x00008003000075a7 */ /* 0x00866400080011ff */
[----:B-1----:R-:W-:Y:S05]  /*2c00*/  @!P0 NANOSLEEP.SYNCS 0x989680 ;  /* 0x009896800000895d */ /* 0x002fea0003900000 */
[----:B------:R-:W1:Y:S02]  /*2c10*/  @!P0 SYNCS.PHASECHK.TRANS64 P0, [R0+URZ+0x80], R3 ;  /* 0x00008003000085a7 */ /* 0x000e6400080010ff */
[----:B-1----:R-:W-:Y:S05]  /*2c20*/  @!P0 BRA `(.L_x_49) ;  /* 0xfffffffc00f08947 */ /* 0x002fea000383ffff */
[----:B------:R-:W-:Y:S05]  /*2c30*/  BRA `(.L_x_48) ;  /* 0x0000000000387947 */ /* 0x000fea0003800000 */
.L_x_36:
[----:B------:R-:W-:-:S13]  /*2c40*/  ISETP.NE.AND P0, PT, R124, RZ, PT ;  /* 0x000000ff7c00720c */ /* 0x000fda0003f05270 */
[----:B------:R-:W-:Y:S05]  /*2c50*/  @P0 BRA `(.L_x_50) ;  /* 0x00000000002c0947 */ /* 0x000fea0003800000 */
[----:B------:R-:W4:Y:S01]  /*2c60*/  S2UR UR5, SR_CgaCtaId ;  /* 0x00000000000579c3 */ /* 0x000f220000008800 */
[----:B-1----:R-:W-:Y:S01]  /*2c70*/  UMOV UR6, 0x400 ;  /* 0x0000040000067882 */ /* 0x002fe20000000000 */
[----:B------:R-:W-:Y:S01]  /*2c80*/  UMOV UR4, 0x20 ;  /* 0x0000002000047882 */ /* 0x000fe20000000000 */
[----:B------:R-:W-:Y:S01]  /*2c90*/  ELECT P0, URZ, PT ;  /* 0x0000000000ff782f */ /* 0x000fe20003800000 */
[----:B----4-:R-:W-:Y:S02]  /*2ca0*/  ULEA UR5, UR5, UR6, 0x18 ;  /* 0x0000000605057291 */ /* 0x010fe4000f8ec0ff */
[----:B------:R-:W-:-:S04]  /*2cb0*/  UIADD3 UR6, UPT, UPT, -UR4, 0x100000, URZ ;  /* 0x0010000004067890 */ /* 0x000fc8000fffe1ff */
[----:B------:R-:W-:Y:S02]  /*2cc0*/  USHF.L.U32 UR7, UR6, 0xb, URZ ;  /* 0x0000000b06077899 */ /* 0x000fe400080006ff */
[----:B------:R-:W-:Y:S01]  /*2cd0*/  USHF.L.U32 UR6, UR6, 0x1, URZ ;  /* 0x0000000106067899 */ /* 0x000fe200080006ff */
[----:B------:R-:W1:Y:S11]  /*2ce0*/  FENCE.VIEW.ASYNC.S ;  /* 0x00000000000073c6 */ /* 0x000e760000000000 */
[----:B-1----:R4:W1:Y:S02]  /*2cf0*/  SYNCS.EXCH.64 URZ, [UR5+0xb0], UR6 ;  /* 0x0000b00605ff75b2 */ /* 0x0028640008000100 */
[----:B----4-:R-:W-:Y:S01]  /*2d00*/  NOP ;  /* 0x0000000000007918 */ /* 0x010fe20000000000 */
.L_x_50:
[----:B------:R-:W-:Y:S01]  /*2d10*/  NOP ;  /* 0x0000000000007918 */ /* 0x000fe20000000000 */
.L_x_48:
[C---:B------:R-:W-:Y:S02]  /*2d20*/  ISETP.NE.AND P0, PT, R124.reuse, RZ, PT ;  /* 0x000000ff7c00720c */ /* 0x040fe40003f05270 */
[----:B------:R-:W-:-:S11]  /*2d30*/  ISETP.GT.AND P1, PT, R124, 0x3, PT ;  /* 0x000000037c00780c */ /* 0x000fd60003f24270 */
[----:B------:R-:W-:Y:S05]  /*2d40*/  @P0 BRA `(.L_x_51) ;  /* 0x00000000002c0947 */ /* 0x000fea0003800000 */
[----:B------:R-:W5:Y:S01]  /*2d50*/  S2UR UR5, SR_CgaCtaId ;  /* 0x00000000000579c3 */ /* 0x000f620000008800 */
[----:B-1----:R-:W-:Y:S01]  /*2d60*/  UMOV UR6, 0x400 ;  /* 0x0000040000067882 */ /* 0x002fe20000000000 */
[----:B------:R-:W-:Y:S01]  /*2d70*/  UMOV UR4, 0x20 ;  /* 0x0000002000047882 */ /* 0x000fe20000000000 */
[----:B------:R-:W-:Y:S01]  /*2d80*/  ELECT P2, URZ, PT ;  /* 0x0000000000ff782f */ /* 0x000fe20003840000 */
[----:B-----5:R-:W-:Y:S02]  /*2d90*/  ULEA UR5, UR5, UR6, 0x18 ;  /* 0x0000000605057291 */ /* 0x020fe4000f8ec0ff */
[----:B------:R-:W-:-:S04]  /*2da0*/  UIADD3 UR6, UPT, UPT, -UR4, 0x100000, URZ ;  /* 0x0010000004067890 */ /* 0x000fc8000fffe1ff */
[----:B------:R-:W-:Y:S02]  /*2db0*/  USHF.L.U32 UR7, UR6, 0xb, URZ ;  /* 0x0000000b06077899 */ /* 0x000fe400080006ff */
[----:B------:R-:W-:Y:S01]  /*2dc0*/  USHF.L.U32 UR6, UR6, 0x1, URZ ;  /* 0x0000000106067899 */ /* 0x000fe200080006ff */
[----:B------:R-:W1:Y:S11]  /*2dd0*/  FENCE.VIEW.ASYNC.S ;  /* 0x00000000000073c6 */ /* 0x000e760000000000 */
[----:B-1----:R1:W3:Y:S01]  /*2de0*/  SYNCS.EXCH.64 URZ, [UR5+0xb0], UR6 ;  /* 0x0000b00605ff75b2 */ /* 0x0022e20008000100 */
[----:B------:R-:W-:Y:S01]  /*2df0*/  NOP ;  /* 0x0000000000007918 */ /* 0x000fe20000000000 */
.L_x_51:
[----:B------:R-:W-:Y:S01]  /*2e00*/  NOP ;  /* 0x0000000000007918 */ /* 0x000fe20000000000 */
[----:B------:R-:W-:Y:S01]  /*2e10*/  @P1 NOP ;  /* 0x0000000000001918 */ /* 0x000fe20000000000 */
[----:B------:R-:W-:Y:S05]  /*2e20*/  @P1 BRA `(.L_x_52) ;  /* 0x0000002800641947 */ /* 0x000fea0003800000 */
[----:B------:R-:W-:Y:S05]  /*2e30*/  @P0 BRA `(.L_x_53) ;  /* 0x00000000002c0947 */ /* 0x000fea0003800000 */
[----:B-1----:R-:W1:Y:S01]  /*2e40*/  S2UR UR5, SR_CgaCtaId ;  /* 0x00000000000579c3 */ /* 0x002e620000008800 */
[----:B------:R-:W-:Y:S01]  /*2e50*/  UMOV UR6, 0x400 ;  /* 0x0000040000067882 */ /* 0x000fe20000000000 */
[----:B------:R-:W-:Y:S01]  /*2e60*/  UMOV UR4, 0x20 ;  /* 0x0000002000047882 */ /* 0x000fe20000000000 */
[----:B------:R-:W-:Y:S01]  /*2e70*/  ELECT P1, URZ, PT ;  /* 0x0000000000ff782f */ /* 0x000fe20003820000 */
[----:B-1----:R-:W-:Y:S02]  /*2e80*/  ULEA UR5, UR5, UR6, 0x18 ;  /* 0x0000000605057291 */ /* 0x002fe4000f8ec0ff */
[----:B------:R-:W-:-:S04]  /*2e90*/  UIADD3 UR6, UPT, UPT, -UR4, 0x100000, URZ ;  /* 0x0010000004067890 */ /* 0x000fc8000fffe1ff */
[----:B------:R-:W-:Y:S02]  /*2ea0*/  USHF.L.U32 UR7, UR6, 0xb, URZ ;  /* 0x0000000b06077899 */ /* 0x000fe400080006ff */
[----:B------:R-:W-:Y:S01]  /*2eb0*/  USHF.L.U32 UR6, UR6, 0x1, URZ ;  /* 0x0000000106067899 */ /* 0x000fe200080006ff */
[----:B------:R-:W1:Y:S11]  /*2ec0*/  FENCE.VIEW.ASYNC.S ;  /* 0x00000000000073c6 */ /* 0x000e760000000000 */
[----:B-1----:R1:W4:Y:S01]  /*2ed0*/  SYNCS.EXCH.64 URZ, [UR5+0xb0], UR6 ;  /* 0x0000b00605ff75b2 */ /* 0x0023220008000100 */
[----:B------:R-:W-:Y:S01]  /*2ee0*/  NOP ;  /* 0x0000000000007918 */ /* 0x000fe20000000000 */
.L_x_53:
[----:B------:R-:W-:Y:S01]  /*2ef0*/  NOP ;  /* 0x0000000000007918 */ /* 0x000fe20000000000 */
[----:B------:R-:W-:Y:S05]  /*2f00*/  @P0 BRA `(.L_x_54) ;  /* 0x00000004008c0947 */ /* 0x000fea0003800000 */
[----:B------:R-:W5:Y:S01]  /*2f10*/  S2R R5, SR_CgaCtaId ;  /* 0x0000000000057919 */ /* 0x000f620000008800 */
[----:B-1-34-:R-:W-:Y:S01]  /*2f20*/  NOP ;  /* 0x0000000000007918 */ /* 0x01afe20000000000 */
[----:B--2---:R-:W-:Y:S02]  /*2f30*/  MOV R0, 0x40 ;  /* 0x0000004000007802 */ /* 0x004fe40000000f00 */
[----:B------:R-:W-:Y:S02]  /*2f40*/  MOV R4, 0x400 ;  /* 0x0000040000047802 */ /* 0x000fe40000000f00 */
[C---:B-----5:R-:W-:Y:S02]  /*2f50*/  LEA R0, R5.reuse, R0, 0x18 ;  /* 0x0000000005007211 */ /* 0x060fe400078ec0ff */
[----:B------:R-:W-:-:S04]  /*2f60*/  LEA R4, R5, R4, 0x18 ;  /* 0x0000000405047211 */ /* 0x000fc800078ec0ff */
[----:B------:R-:W1:Y:S02]  /*2f70*/  LDS.U8 R0, [R0] ;  /* 0x0000000000007984 */ /* 0x000e640000000000 */
[----:B-1----:R-:W-:-:S13]  /*2f80*/  ISETP.NE.AND P0, PT, R0, RZ, PT ;  /* 0x000000ff0000720c */ /* 0x002fda0003f05270 */
[----:B------:R-:W-:Y:S05]  /*2f90*/  @P0 BRA `(.L_x_55) ;  /* 0x0000000400500947 */ /* 0x000fea0003800000 */
[C---:B------:R-:W-:Y:S02]  /*2fa0*/  LOP3.LUT R0, R5.reuse, 0x1, RZ, 0xc0, !PT ;  /* 0x0000000105007812 */ /* 0x040fe400078ec0ff */
[----:B------:R-:W-:Y:S02]  /*2fb0*/  LOP3.LUT R10, R5, 0x1, RZ, 0x3c, !PT ;  /* 0x00000001050a7812 */ /* 0x000fe400078e3cff */
[----:B------:R-:W-:-:S13]  /*2fc0*/  ISETP.NE.U32.AND P1, PT, R0, 0x1, PT ;  /* 0x000000010000780c */ /* 0x000fda0003f25070 */
[----:B------:R-:W-:Y:S05]  /*2fd0*/  @!P1 BRA `(.L_x_56) ;  /* 0x0000000000c49947 */ /* 0x000fea0003800000 */
[----:B------:R-:W-:Y:S01]  /*2fe0*/  ELECT P0, URZ, PT ;  /* 0x0000000000ff782f */ /* 0x000fe20003800000 */
[----:B------:R-:W-:-:S12]  /*2ff0*/  BSSY B0, `(.L_x_56) ;  /* 0x000002f000007945 */ /* 0x000fd80003800000 */
[----:B------:R-:W-:Y:S05]  /*3000*/  @!P0 BRA `(.L_x_57) ;  /* 0x0000000000b48947 */ /* 0x000fea0003800000 */
[----:B------:R-:W-:-:S05]  /*3010*/  UMOV UR4, 0x10 ;  /* 0x0000001000047882 */ /* 0x000fca0000000000 */
[----:B------:R-:W-:Y:S04]  /*3020*/  DEPBAR.LE SB1, 0x36 ;  /* 0x00009d800000791a */ /* 0x000fe80000000000 */
[----:B------:R-:W1:Y:S02]  /*3030*/  UTCATOMSWS.2CTA.FIND_AND_SET.ALIGN UP0, UR4, UR4 ;  /* 0x00000004000475e3 */ /* 0x000e640008200800 */
[----:B-1----:R-:W-:Y:S01]  /*3040*/  PLOP3.LUT P0, PT, PT, PT, UP0, 0x80, 0x8 ;  /* 0x000000000008781c */ /* 0x002fe20003f0f008 */
[----:B------:R-:W-:-:S03]  /*3050*/  IMAD.U32 R13, RZ, RZ, UR4 ;  /* 0x00000004ff0d7e24 */ /* 0x000fc6000f8e00ff */
[----:B------:R-:W-:-:S04]  /*3060*/  SEL R0, RZ, 0xffffffff, !P0 ;  /* 0xffffffffff007807 */ /* 0x000fc80004000000 */
[----:B------:R-:W-:-:S13]  /*3070*/  ISETP.NE.AND P0, PT, R0, RZ, PT ;  /* 0x000000ff0000720c */ /* 0x000fda0003f05270 */
[----:B------:R-:W-:Y:S05]  /*3080*/  @P0 BRA `(.L_x_58) ;  /* 0x0000000000240947 */ /* 0x000fea0003800000 */
.L_x_59:
[----:B------:R-:W-:Y:S05]  /*3090*/  NANOSLEEP 0x64 ;  /* 0x000000640000795d */ /* 0x000fea0003800000 */
[----:B------:R-:W-:-:S05]  /*30a0*/  UMOV UR4, 0x10 ;  /* 0x0000001000047882 */ /* 0x000fca0000000000 */
[----:B------:R-:W-:Y:S04]  /*30b0*/  DEPBAR.LE SB1, 0x36 ;  /* 0x00009d800000791a */ /* 0x000fe80000000000 */
[----:B------:R-:W1:Y:S02]  /*30c0*/  UTCATOMSWS.2CTA.FIND_AND_SET.ALIGN UP0, UR4, UR4 ;  /* 0x00000004000475e3 */ /* 0x000e640008200800 */
[----:B-1----:R-:W-:Y:S01]  /*30d0*/  PLOP3.LUT P0, PT, PT, PT, UP0, 0x80, 0x8 ;  /* 0x000000000008781c */ /* 0x002fe20003f0f008 */
[----:B------:R-:W-:-:S03]  /*30e0*/  IMAD.U32 R13, RZ, RZ, UR4 ;  /* 0x00000004ff0d7e24 */ /* 0x000fc6000f8e00ff */
[----:B------:R-:W-:-:S04]  /*30f0*/  SEL R0, RZ, 0xffffffff, !P0 ;  /* 0xffffffffff007807 */ /* 0x000fc80004000000 */
[----:B------:R-:W-:-:S13]  /*3100*/  ISETP.NE.AND P0, PT, R0, RZ, PT ;  /* 0x000000ff0000720c */ /* 0x000fda0003f05270 */
[----:B------:R-:W-:Y:S05]  /*3110*/  @!P0 BRA `(.L_x_59) ;  /* 0xfffffffc00dc8947 */ /* 0x000fea000383ffff */
.L_x_58:
[----:B------:R-:W-:Y:S01]  /*3120*/  MOV R0, 0x60 ;  /* 0x0000006000007802 */ /* 0x000fe20000000f00 */
[----:B------:R-:W-:Y:S02]  /*3130*/  VIADD R7, R4, 0xb8 ;  /* 0x000000b804077836 */ /* 0x000fe40000000000 */
[----:B------:R-:W-:Y:S01]  /*3140*/  IMAD.MOV.U32 R8, RZ, RZ, 0x4 ;  /* 0x00000004ff087424 */ /* 0x000fe200078e00ff */
[----:B------:R-:W-:Y:S02]  /*3150*/  LEA R11, R5, R0, 0x18 ;  /* 0x00000000050b7211 */ /* 0x000fe400078ec0ff */
[----:B------:R-:W-:-:S03]  /*3160*/  MOV R0, 0x58 ;  /* 0x0000005800007802 */ /* 0x000fc60000000f00 */
[----:B------:R-:W1:Y:S01]  /*3170*/  LDS R14, [R11] ;  /* 0x000000000b0e7984 */ /* 0x000e620000000800 */
[----:B------:R-:W-:Y:S01]  /*3180*/  LEA R3, R5, R0, 0x18 ;  /* 0x0000000005037211 */ /* 0x000fe200078ec0ff */
[----:B-1----:R-:W-:-:S04]  /*3190*/  IMAD.U32 R14, R14, -0x80000000, RZ ;  /* 0x800000000e0e7824 */ /* 0x002fc800078e00ff */
[----:B------:R-:W1:Y:S02]  /*31a0*/  SYNCS.PHASECHK.TRANS64.TRYWAIT P0, [R3+URZ], R14 ;  /* 0x0000000e030075a7 */ /* 0x000e6400080011ff */
[----:B-1----:R-:W-:Y:S05]  /*31b0*/  @P0 BRA `(.L_x_60) ;  /* 0x0000000000080947 */ /* 0x002fea0003800000 */
[----:B------:R-:W1:Y:S02]  /*31c0*/  SYNCS.PHASECHK.TRANS64.TRYWAIT P0, [R3+URZ], R14 ;  /* 0x0000000e030075a7 */ /* 0x000e6400080011ff */
[----:B-1----:R-:W-:Y:S05]  /*31d0*/  @!P0 BRA `(.L_x_61) ;  /* 0x0000002800ac8947 */ /* 0x002fea0003800000 */
.L_x_60:
[C---:B-1----:R-:W-:Y:S01]  /*31e0*/  PRMT R3, R10.reuse, 0x654, R3 ;  /* 0x000006540a037816 */ /* 0x042fe20000000003 */
[C---:B------:R-:W-:Y:S01]  /*31f0*/  IMAD.SHL.U32 R9, R13.reuse, 0x20, RZ ;  /* 0x000000200d097824 */ /* 0x040fe200078e00ff */
[----:B------:R-:W-:Y:S01]  /*3200*/  PRMT R2, R10, 0x654, R7 ;  /* 0x000006540a027816 */ /* 0x000fe20000000007 */
[----:B------:R-:W-:Y:S01]  /*3210*/  IMAD.MOV.U32 R6, RZ, RZ, 0xffff ;  /* 0x0000ffffff067424 */ /* 0x000fe200078e00ff */
[----:B------:R1:W-:Y:S01]  /*3220*/  SYNCS.ARRIVE.TRANS64.RED RZ, [R3+URZ], R8 ;  /* 0x0000000803ff79a7 */ /* 0x0003e200080004ff */
[----:B------:R-:W-:Y:S01]  /*3230*/  IMAD.MOV.U32 R0, RZ, RZ, 0x1 ;  /* 0x00000001ff007424 */ /* 0x000fe200078e00ff */
[----:B------:R2:W-:Y:S01]  /*3240*/  STS [R4+0xb8], R9 ;  /* 0x0000b80904007388 */ /* 0x0005e20000000800 */
[----:B------:R-:W-:Y:S01]  /*3250*/  VIADD R7, R13, 0x10 ;  /* 0x000000100d077836 */ /* 0x000fe20000000000 */
[----:B------:R-:W-:Y:S02]  /*3260*/  SHF.L.U32 R6, R6, R13, RZ ;  /* 0x0000000d06067219 */ /* 0x000fe400000006ff */
[----:B------:R2:W-:Y:S02]  /*3270*/  STAS [R2.64], R13 ;  /* 0x0000000d02007dbd */ /* 0x0005e4000c0008ff */
[----:B------:R-:W-:-:S04]  /*3280*/  SHF.L.U32 R7, R0, R7, RZ ;  /* 0x0000000700077219 */ /* 0x000fc800000006ff */
[----:B------:R-:W-:Y:S02]  /*3290*/  LOP3.LUT R6, R7, R6, RZ, 0xfc, !PT ;  /* 0x0000000607067212 */ /* 0x000fe400078efcff */
[----:B-1----:R-:W-:-:S04]  /*32a0*/  MOV R8, 0x50 ;  /* 0x0000005000087802 */ /* 0x002fc80000000f00 */
[----:B------:R-:W-:-:S05]  /*32b0*/  LEA R7, R5, R8, 0x18 ;  /* 0x0000000805077211 */ /* 0x000fca00078ec0ff */
[----:B------:R2:W-:Y:S04]  /*32c0*/  ATOMS.OR RZ, [R7], R6 ;  /* 0x0000000607ff738c */ /* 0x0005e80003000000 */
[----:B------:R2:W-:Y:S02]  /*32d0*/  ATOMS.XOR RZ, [R11], R0 ;  /* 0x000000000bff738c */ /* 0x0005e40003800000 */
.L_x_57:
[----:B------:R-:W-:Y:S05]  /*32e0*/  BSYNC B0 ;  /* 0x0000000000007941 */ /* 0x000fea0003800000 */
.L_x_56:
[----:B------:R-:W-:Y:S05]  /*32f0*/  @P1 BRA `(.L_x_62) ;  /* 0x0000000000881947 */ /* 0x000fea0003800000 */
[----:B------:R-:W-:Y:S05]  /*3300*/  WARPSYNC.ALL ;  /* 0x0000000000007948 */ /* 0x000fea0003800000 */
[----:B------:R-:W-:Y:S01]  /*3310*/  NOP ;  /* 0x0000000000007918 */ /* 0x000fe20000000000 */
[----:B------:R-:W-:-:S13]  /*3320*/  ELECT P0, URZ, PT ;  /* 0x0000000000ff782f */ /* 0x000fda0003800000 */
[----:B------:R-:W-:Y:S05]  /*3330*/  @!P0 BRA `(.L_x_62) ;  /* 0x0000000000788947 */ /* 0x000fea0003800000 */
[----:B--2---:R-:W-:Y:S02]  /*3340*/  MOV R0, 0x60 ;  /* 0x0000006000007802 */ /* 0x004fe40000000f00 */
[----:B------:R-:W-:Y:S02]  /*3350*/  MOV R2, 0x58 ;  /* 0x0000005800027802 */ /* 0x000fe40000000f00 */
[C---:B------:R-:W-:Y:S02]  /*3360*/  LEA R7, R5.reuse, R0, 0x18 ;  /* 0x0000000005077211 */ /* 0x040fe400078ec0ff */
[----:B------:R-:W-:-:S03]  /*3370*/  LEA R3, R5, R2, 0x18 ;  /* 0x0000000205037211 */ /* 0x000fc600078ec0ff */
[----:B------:R-:W1:Y:S02]  /*3380*/  LDS R0, [R7] ;  /* 0x0000000007007984 */ /* 0x000e640000000800 */
[----:B-1----:R-:W-:-:S04]  /*3390*/  IMAD.U32 R8, R0, -0x80000000, RZ ;  /* 0x8000000000087824 */ /* 0x002fc800078e00ff */
[----:B------:R-:W1:Y:S02]  /*33a0*/  SYNCS.PHASECHK.TRANS64.TRYWAIT P0, [R3+URZ], R8 ;  /* 0x00000008030075a7 */ /* 0x000e6400080011ff */
[----:B-1----:R-:W-:Y:S05]  /*33b0*/  @P0 BRA `(.L_x_63) ;  /* 0x0000000000080947 */ /* 0x002fea0003800000 */
[----:B------:R-:W1:Y:S02]  /*33c0*/  SYNCS.PHASECHK.TRANS64.TRYWAIT P0, [R3+URZ], R8 ;  /* 0x00000008030075a7 */ /* 0x000e6400080011ff */
[----:B-1----:R-:W-:Y:S05]  /*33d0*/  @!P0 BRA `(.L_x_64) ;  /* 0x0000002800448947 */ /* 0x002fea0003800000 */
.L_x_63:
[----:B------:R-:W2:Y:S01]  /*33e0*/  LDS R13, [R4+0xb8] ;  /* 0x0000b800040d7984 */ /* 0x000ea20000000800 */
[----:B------:R-:W-:Y:S01]  /*33f0*/  IMAD.MOV.U32 R2, RZ, RZ, 0xffff ;  /* 0x0000ffffff027424 */ /* 0x000fe200078e00ff */
[----:B-1----:R-:W-:Y:S01]  /*3400*/  PRMT R3, R10, 0x654, R3 ;  /* 0x000006540a037816 */ /* 0x002fe20000000003 */
[----:B------:R-:W-:Y:S02]  /*3410*/  IMAD.MOV.U32 R0, RZ, RZ, 0x1 ;  /* 0x00000001ff007424 */ /* 0x000fe400078e00ff */
[C---:B--2---:R-:W-:Y:S01]  /*3420*/  IMAD.SHL.U32 R11, R13.reuse, 0x20, RZ ;  /* 0x000000200d0b7824 */ /* 0x044fe200078e00ff */
[----:B------:R-:W-:Y:S01]  /*3430*/  SHF.L.U32 R2, R2, R13, RZ ;  /* 0x0000000d02027219 */ /* 0x000fe200000006ff */
[----:B------:R-:W-:-:S03]  /*3440*/  VIADD R9, R13, 0x10 ;  /* 0x000000100d097836 */ /* 0x000fc60000000000 */
[----:B------:R1:W-:Y:S01]  /*3450*/  STS [R4+0xb8], R11 ;  /* 0x0000b80b04007388 */ /* 0x0003e20000000800 */
[----:B------:R-:W-:Y:S02]  /*3460*/  MOV R6, 0x50 ;  /* 0x0000005000067802 */ /* 0x000fe40000000f00 */
[----:B------:R-:W-:Y:S02]  /*3470*/  SHF.L.U32 R9, R0, R9, RZ ;  /* 0x0000000900097219 */ /* 0x000fe400000006ff */
[----:B------:R-:W-:Y:S02]  /*3480*/  LEA R5, R5, R6, 0x18 ;  /* 0x0000000605057211 */ /* 0x000fe400078ec0ff */
[----:B------:R-:W-:-:S05]  /*3490*/  LOP3.LUT R2, R9, R2, RZ, 0xfc, !PT ;  /* 0x0000000209027212 */ /* 0x000fca00078efcff */
[----:B------:R1:W-:Y:S01]  /*34a0*/  ATOMS.OR RZ, [R5], R2 ;  /* 0x0000000205ff738c */ /* 0x0003e20003000000 */
[----:B------:R1:W-:Y:S03]  /*34b0*/  SYNCS.ARRIVE.TRANS64.RED.A1T0 RZ, [R3+URZ], RZ ;  /* 0x000000ff03ff79a7 */ /* 0x0003e600081004ff */
[----:B------:R1:W-:Y:S01]  /*34c0*/  ATOMS.XOR RZ, [R7], R0 ;  /* 0x0000000007ff738c */ /* 0x0003e20003800000 */
[----:B------:R-:W-:Y:S05]  /*34d0*/  BRA `(.L_x_62) ;  /* 0x0000000000107947 */ /* 0x000fea0003800000 */
.L_x_55:
[----:B------:R-:W-:Y:S02]  /*34e0*/  MOV R3, 0xffffffff ;  /* 0xffffffff00037802 */ /* 0x000fe40000000f00 */
[----:B------:R-:W-:-:S03]  /*34f0*/  MOV R2, 0x3520 ;  /* 0x0000352000027802 */ /* 0x000fc60000000f00 */
[----:B------:R1:W-:Y:S04]  /*3500*/  STS [R4+0xb8], R3 ;  /* 0x0000b80304007388 */ /* 0x0003e80000000800 */
[----:B-1----:R-:W-:Y:S05]  /*3510*/  CALL.REL.NOINC `($__internal_1_$__cuda_sm10x_tcgen05_guardrail_trap_phase_invalid_during_alloc) ;  /* 0x0000002800707944 */ /* 0x002fea0003c00000 */
.L_x_62:
[----:B------:R-:W-:Y:S05]  /*3520*/  WARPSYNC.ALL ;  /* 0x0000000000007948 */ /* 0x000fea0003800000 */
[----:B------:R-:W-:Y:S01]  /*3530*/  NOP ;  /* 0x0000000000007918 */ /* 0x000fe20000000000 */
.L_x_54:
[----:B------:R-:W5:Y:S08]  /*3540*/  S2UR UR4, SR_CgaCtaId ;  /* 0x00000000000479c3 */ /* 0x000f700000008800 */
[----:B-1-34-:R-:W-:Y:S01]  /*3550*/  BAR.SYNC.DEFER_BLOCKING 0x3, 0xa0 ;  /* 0x00c2800000007b1d */ /* 0x01afe20000010000 */
[----:B------:R-:W-:Y:S01]  /*3560*/  MOV R87, 0x400 ;  /* 0x0000040000577802 */ /* 0x000fe20000000f00 */
[----:B-----5:R-:W-:-:S05]  /*3570*/  IMAD.U32 R86, RZ, RZ, UR4 ;  /* 0x00000004ff567e24 */ /* 0x020fca000f8e00ff */
[----:B------:R-:W-:-:S05]  /*3580*/  LEA R87, R86, R87, 0x18 ;  /* 0x0000005756577211 */ /* 0x000fca00078ec0ff */
[----:B------:R1:W3:Y:S01]  /*3590*/  LDS R122, [R87+0xb8] ;  /* 0x0000b800577a7984 */ /* 0x0002e20000000800 */
[----:B------:R-:W4:Y:S02]  /*35a0*/  SYNCS.PHASECHK.TRANS64.TRYWAIT P0, [R87+URZ+0x90], RZ ;  /* 0x000090ff570075a7 */ /* 0x000f2400080011ff */
[----:B-1-34-:R-:W-:Y:S05]  /*35b0*/  @!P0 BRA `(.L_x_65) ;  /* 0x0000002400e48947 */ /* 0x01afea0003800000 */
.L_x_107:
[----:B------:R-:W3:Y:S01]  /*35c0*/  LDS.128 R88, [R87+0x35c10] ;  /* 0x035c100057587984 */ /* 0x000ee20000000c00 */
[----:B--2---:R-:W-:Y:S01]  /*35d0*/  HFMA2 R0, -RZ, RZ, 0, 5.9604644775390625e-08 ;  /* 0x00000001ff007431 */ /* 0x004fe200000001ff */
[----:B------:R2:W-:Y:S06]  /*35e0*/  MEMBAR.ALL.CTA ;  /* 0x0000000000007992 */ /* 0x0005ec0000008000 */
[----:B--2---:R-:W2:Y:S02]  /*35f0*/  FENCE.VIEW.ASYNC.S ;  /* 0x00000000000073c6 */ /* 0x004ea40000000000 */
[----:B--2---:R2:W-:Y:S01]  /*3600*/  SYNCS.ARRIVE.TRANS64.ART0 RZ, [R87+URZ+0xa0], R0 ;  /* 0x0000a00057ff79a7 */ /* 0x0045e200085000ff */
[----:B---3--:R-:W-:-:S13]  /*3610*/  ISETP.NE.AND P0, PT, R91, 0x1, PT ;  /* 0x000000015b00780c */ /* 0x008fda0003f05270 */
[----:B--2---:R-:W-:Y:S05]  /*3620*/  @P0 BRA `(.L_x_66) ;  /* 0x0000001c002c0947 */ /* 0x004fea0003800000 */
[C---:B------:R-:W-:Y:S01]  /*3630*/  IMAD.SHL.U32 R2, R106.reuse, 0x80, RZ ;  /* 0x000000806a027824 */ /* 0x040fe200078e00ff */
[----:B------:R-:W-:Y:S01]  /*3640*/  SHF.R.U32.HI R111, RZ, 0x5, R106 ;  /* 0x00000005ff6f7819 */ /* 0x000fe2000001166a */
[----:B------:R-:W2:Y:S01]  /*3650*/  S2R R105, SR_LANEID ;  /* 0x0000000000697919 */ /* 0x000ea20000000000 */
[----:B------:R-:W-:Y:S01]  /*3660*/  LOP3.LUT R112, R106, 0x1f, RZ, 0xc0, !PT ;  /* 0x0000001f6a707812 */ /* 0x000fe200078ec0ff */
[----:B------:R-:W3:Y:S01]  /*3670*/  S2UR UR7, SR_CgaCtaId ;  /* 0x00000000000779c3 */ /* 0x000ee20000008800 */
[----:B------:R-:W-:Y:S01]  /*3680*/  LOP3.LUT R2, R2, 0xf80, RZ, 0xc0, !PT ;  /* 0x00000f8002027812 */ /* 0x000fe200078ec0ff */
[----:B------:R-:W-:Y:S01]  /*3690*/  USHF.R.U32.HI UR5, URZ, 0x1, UR14 ;  /* 0x00000001ff057899 */ /* 0x000fe2000801160e */
[C---:B------:R-:W-:Y:S01]  /*36a0*/  ISETP.NE.AND P0, PT, R86.reuse, UR22, PT ;  /* 0x0000001656007c0c */ /* 0x040fe2000bf05270 */
[C---:B------:R-:W-:Y:S01]  /*36b0*/  IMAD R112, R111.reuse, 0x20, R112 ;  /* 0x000000206f707824 */ /* 0x040fe200078e0270 */
[----:B------:R-:W-:Y:S01]  /*36c0*/  CS2R R108, SRZ ;  /* 0x00000000006c7805 */ /* 0x000fe2000001ff00 */
[----:B------:R-:W-:Y:S01]  /*36d0*/  IMAD R2, R111, 0x1000, R2 ;  /* 0x000010006f027824 */ /* 0x000fe200078e0202 */
[----:B------:R-:W-:Y:S01]  /*36e0*/  ISETP.LT.AND P0, PT, R86, RZ, P0 ;  /* 0x000000ff5600720c */ /* 0x000fe20000701270 */
[----:B------:R-:W-:Y:S01]  /*36f0*/  IMAD.SHL.U32 R112, R112, 0x20, RZ ;  /* 0x0000002070707824 */ /* 0x000fe200078e00ff */
[----:B------:R-:W-:Y:S01]  /*3700*/  UIADD3 UR4, UPT, UPT, UR5, -0x1, URZ ;  /* 0xffffffff05047890 */ /* 0x000fe2000fffe0ff */
[----:B------:R-:W-:Y:S01]  /*3710*/  IMAD.IADD R2, R87, 0x1, R2 ;  /* 0x0000000157027824 */ /* 0x000fe200078e0202 */
[----:B------:R-:W4:Y:S01]  /*3720*/  LDCU.64 UR8, c[0x0][0x348] ;  /* 0x00006900ff0877ac */ /* 0x000f220008000a00 */
[----:B------:R-:W-:Y:S01]  /*3730*/  IMAD R121, R124, 0x4, R87 ;  /* 0x000000047c797824 */ /* 0x000fe200078e0257 */
[----:B------:R-:W-:Y:S01]  /*3740*/  LOP3.LUT R112, R112, 0xffff, RZ, 0xc0, !PT ;  /* 0x0000ffff70707812 */ /* 0x000fe200078ec0ff */
[----:B------:R-:W-:-:S02]  /*3750*/  VIADD R5, R2, 0x430 ;  /* 0x0000043002057836 */ /* 0x000fc40000000000 */
[C---:B------:R-:W-:Y:S01]  /*3760*/  VIADD R3, R2.reuse, 0x410 ;  /* 0x0000041002037836 */ /* 0x040fe20000000000 */
[----:B------:R-:W-:Y:S01]  /*3770*/  SHF.R.U32.HI R112, RZ, 0x1, R112 ;  /* 0x00000001ff707819 */ /* 0x000fe20000011670 */
[C---:B------:R-:W-:Y:S01]  /*3780*/  VIADD R4, R2.reuse, 0x400 ;  /* 0x0000040002047836 */ /* 0x040fe20000000000 */
[----:B------:R-:W-:Y:S01]  /*3790*/  SHF.R.U32.HI R120, RZ, 0x3, R5 ;  /* 0x00000003ff787819 */ /* 0x000fe20000011605 */
[C---:B------:R-:W-:Y:S01]  /*37a0*/  VIADD R6, R2.reuse, 0x420 ;  /* 0x0000042002067836 */ /* 0x040fe20000000000 */
[----:B------:R-:W-:Y:S01]  /*37b0*/  SHF.R.U32.HI R118, RZ, 0x3, R3 ;  /* 0x00000003ff767819 */ /* 0x000fe20000011603 */
[----:B------:R-:W-:Y:S01]  /*37c0*/  IMAD.U32 R104, RZ, RZ, UR4 ;  /* 0x00000004ff687e24 */ /* 0x000fe2000f8e00ff */
[----:B------:R-:W-:Y:S01]  /*37d0*/  SHF.R.U32.HI R117, RZ, 0x3, R4 ;  /* 0x00000003ff757819 */ /* 0x000fe20000011604 */
[----:B------:R-:W-:Y:S01]  /*37e0*/  @!P0 IMAD R104, RZ, RZ, UR5 ;  /* 0x00000005ff688e24 */ /* 0x000fe2000f8e02ff */
[----:B------:R-:W-:Y:S01]  /*37f0*/  LOP3.LUT R120, R5, 0x70, R120, 0x78, !PT ;  /* 0x0000007005787812 */ /* 0x000fe200078e7878 */
[C---:B------:R-:W-:Y:S01]  /*3800*/  VIADD R5, R2.reuse, 0x470 ;  /* 0x0000047002057836 */ /* 0x040fe20000000000 */
[----:B------:R-:W-:Y:S01]  /*3810*/  LOP3.LUT R118, R3, 0x70, R118, 0x78, !PT ;  /* 0x0000007003767812 */ /* 0x000fe200078e7876 */
[----:B------:R-:W-:Y:S01]  /*3820*/  VIADD R3, R2, 0x450 ;  /* 0x0000045002037836 */ /* 0x000fe20000000000 */
[----:B------:R-:W-:Y:S01]  /*3830*/  LOP3.LUT R117, R4, 0x70, R117, 0x78, !PT ;  /* 0x0000007004757812 */ /* 0x000fe200078e7875 */
[----:B------:R-:W-:Y:S01]  /*3840*/  VIADD R4, R2, 0x460 ;  /* 0x0000046002047836 */ /* 0x000fe20000000000 */
[----:B------:R-:W-:Y:S01]  /*3850*/  LOP3.LUT R112, R112, 0xffff, RZ, 0xc0, !PT ;  /* 0x0000ffff70707812 */ /* 0x000fe200078ec0ff */
[----:B------:R-:W-:Y:S01]  /*3860*/  VIADD R2, R2, 0x440 ;  /* 0x0000044002027836 */ /* 0x000fe20000000000 */
[----:B------:R-:W-:Y:S01]  /*3870*/  SHF.R.U32.HI R119, RZ, 0x3, R6 ;  /* 0x00000003ff777819 */ /* 0x000fe20000011606 */
[----:B------:R-:W-:Y:S01]  /*3880*/  IMAD.MOV.U32 R110, RZ, RZ, 0x1 ;  /* 0x00000001ff6e7424 */ /* 0x000fe200078e00ff */
[----:B------:R-:W-:Y:S01]  /*3890*/  SHF.R.U32.HI R116, RZ, 0x3, R5 ;  /* 0x00000003ff747819 */ /* 0x000fe20000011605 */
[----:B------:R-:W-:Y:S01]  /*38a0*/  IMAD.MOV.U32 R107, RZ, RZ, RZ ;  /* 0x000000ffff6b7224 */ /* 0x000fe200078e00ff */
[----:B------:R-:W-:Y:S01]  /*38b0*/  SHF.R.U32.HI R115, RZ, 0x3, R4 ;  /* 0x00000003ff737819 */ /* 0x000fe20000011604 */
[----:B------:R-:W-:Y:S01]  /*38c0*/  IMAD R111, R111, 0x200000, R122 ;  /* 0x002000006f6f7824 */ /* 0x000fe200078e027a */
[----:B------:R-:W-:Y:S01]  /*38d0*/  SHF.R.U32.HI R114, RZ, 0x3, R3 ;  /* 0x00000003ff727819 */ /* 0x000fe20000011603 */
[----:B------:R-:W-:Y:S01]  /*38e0*/  IMAD.IADD R104, R104, 0x1, R104 ;  /* 0x0000000168687824 */ /* 0x000fe200078e0268 */
[----:B------:R-:W-:Y:S01]  /*38f0*/  SHF.R.U32.HI R113, RZ, 0x3, R2 ;  /* 0x00000003ff717819 */ /* 0x000fe20000011602 */
[----:B------:R-:W-:Y:S01]  /*3900*/  IMAD.IADD R112, R87, 0x1, R112 ;  /* 0x0000000157707824 */ /* 0x000fe200078e0270 */
[----:B------:R-:W-:-:S02]  /*3910*/  LOP3.LUT R119, R6, 0x70, R119, 0x78, !PT ;  /* 0x0000007006777812 */ /* 0x000fc400078e7877 */
[----:B------:R-:W-:Y:S02]  /*3920*/  LOP3.LUT R116, R5, 0x70, R116, 0x78, !PT ;  /* 0x0000007005747812 */ /* 0x000fe400078e7874 */
[----:B------:R-:W-:Y:S02]  /*3930*/  LOP3.LUT R115, R4, 0x70, R115, 0x78, !PT ;  /* 0x0000007004737812 */ /* 0x000fe400078e7873 */
[----:B------:R-:W-:Y:S02]  /*3940*/  LOP3.LUT R114, R3, 0x70, R114, 0x78, !PT ;  /* 0x0000007003727812 */ /* 0x000fe400078e7872 */
[----:B--234-:R-:W-:-:S07]  /*3950*/  LOP3.LUT R113, R2, 0x70, R113, 0x78, !PT ;  /* 0x0000007002717812 */ /* 0x01cfce00078e7871 */
.L_x_78:
[----:B------:R-:W2:Y:S01]  /*3960*/  LDC.64 R6, c[0x0][0x750] ;  /* 0x0001d400ff067b82 */ /* 0x000ea20000000a00 */
[----:B-1----:R-:W-:-:S05]  /*3970*/  IMAD.SHL.U32 R3, R88, 0x100, RZ ;  /* 0x0000010058037824 */ /* 0x002fca00078e00ff */
[----:B------:R-:W-:Y:S02]  /*3980*/  LEA.HI.SX32 R2, R3, R106, 0x1f ;  /* 0x0000006a03027211 */ /* 0x000fe400078ffaff */
[----:B------:R-:W3:Y:S01]  /*3990*/  LDC.64 R4, c[0x0][0x758] ;  /* 0x0001d600ff047b82 */ /* 0x000ee20000000a00 */
[----:B------:R-:W-:Y:S02]  /*39a0*/  IMAD R126, R108, 0x8, R87 ;  /* 0x000000086c7e7824 */ /* 0x000fe400078e0257 */
[----:B------:R-:W-:Y:S02]  /*39b0*/  IMAD.U32 R3, R107, -0x80000000, RZ ;  /* 0x800000006b037824 */ /* 0x000fe400078e00ff */
[----:B--2---:R-:W-:-:S05]  /*39c0*/  IMAD.WIDE R6, R90, 0x4, R6 ;  /* 0x000000045a067825 */ /* 0x004fca00078e0206 */
[----:B------:R2:W5:Y:S01]  /*39d0*/  LDG.E R125, desc[UR30][R6.64] ;  /* 0x0000001e067d7981 */ /* 0x000562000c1e1900 */
[----:B---3--:R-:W-:-:S05]  /*39e0*/  IMAD.WIDE R8, R2, 0x4, R4 ;  /* 0x0000000402087825 */ /* 0x008fca00078e0204 */
[----:B------:R2:W5:Y:S01]  /*39f0*/  LDG.E R123, desc[UR30][R8.64] ;  /* 0x0000001e087b7981 */ /* 0x000562000c1e1900 */
[----:B------:R-:W3:Y:S01]  /*3a00*/  SYNCS.PHASECHK.TRANS64.TRYWAIT P1, [R126+URZ+0x70], R3 ;  /* 0x000070037e0075a7 */ /* 0x000ee200080211ff */
[----:B------:R-:W-:-:S04]  /*3a10*/  LEA.HI R2, R88, R88, RZ, 0x1 ;  /* 0x0000005858027211 */ /* 0x000fc800078f08ff */
[----:B------:R-:W-:-:S04]  /*3a20*/  LOP3.LUT R5, R2, 0xfffffffe, RZ, 0xc0, !PT ;  /* 0xfffffffe02057812 */ /* 0x000fc800078ec0ff */
[----:B------:R-:W-:-:S04]  /*3a30*/  ISETP.NE.AND P2, PT, R88, R5, PT ;  /* 0x000000055800720c */ /* 0x000fc80003f45270 */
[----:B------:R-:W-:Y:S02]  /*3a40*/  ISETP.LT.AND P2, PT, R88, RZ, P2 ;  /* 0x000000ff5800720c */ /* 0x000fe40001741270 */
[----:B------:R-:W-:Y:S02]  /*3a50*/  SHF.R.U32.HI R2, RZ, 0x1, R2 ;  /* 0x00000001ff027819 */ /* 0x000fe40000011602 */
[----:B------:R-:W-:-:S03]  /*3a60*/  PLOP3.LUT P0, PT, PT, PT, PT, 0x80, 0x8 ;  /* 0x000000000008781c */ /* 0x000fc60003f0f070 */
[----:B------:R-:W-:-:S06]  /*3a70*/  VIADD R127, R2, 0xffffffff ;  /* 0xffffffff027f7836 */ /* 0x000fcc0000000000 */
[----:B------:R-:W-:Y:S01]  /*3a80*/  @!P2 IMAD.MOV R127, RZ, RZ, R2 ;  /* 0x000000ffff7fa224 */ /* 0x000fe200078e0202 */
[----:B--23--:R-:W-:Y:S06]  /*3a90*/  @!P1 BRA `(.L_x_67) ;  /* 0x0000002000c09947 */ /* 0x00cfec0003800000 */
.L_x_109:
[----:B------:R-:W-:Y:S01]  /*3aa0*/  HFMA2 R130, -RZ, RZ, 0, 0 ;  /* 0x00000000ff827431 */ /* 0x000fe200000001ff */
[----:B------:R-:W-:Y:S01]  /*3ab0*/  ISETP.NE.AND P2, PT, R124, RZ, PT ;  /* 0x000000ff7c00720c */ /* 0x000fe20003f45270 */
[--C-:B------:R-:W-:Y:S01]  /*3ac0*/  IMAD.MOV.U32 R103, RZ, RZ, R90.reuse ;  /* 0x000000ffff677224 */ /* 0x100fe200078e005a */
[----:B------:R-:W-:Y:S01]  /*3ad0*/  SHF.R.S32.HI R102, RZ, 0x1f, R90 ;  /* 0x0000001fff667819 */ /* 0x000fe2000001145a */
[----:B------:R-:W-:Y:S01]  /*3ae0*/  IMAD R88, R108, 0x80, R111 ;  /* 0x000000806c587824 */ /* 0x000fe200078e026f */
[----:B------:R-:W-:Y:S01]  /*3af0*/  LEA R127, R127, UR21, 0x8 ;  /* 0x000000157f7f7c11 */ /* 0x000fe2000f8e40ff */
[----:B------:R-:W-:-:S08]  /*3b00*/  IMAD.MOV.U32 R128, RZ, RZ, RZ ;  /* 0x000000ffff807224 */ /* 0x000fd000078e00ff */
.L_x_73:
[----:B------:R-:W-:Y:S01]  /*3b10*/  IMAD.SHL.U32 R90, R130, 0x20, RZ ;  /* 0x00000020825a7824 */ /* 0x000fe200078e00ff */
[----:B------:R-:W-:Y:S05]  /*3b20*/  WARPSYNC.ALL ;  /* 0x0000000000007948 */ /* 0x000fea0003800000 */
[----:B------:R-:W-:Y:S01]  /*3b30*/  NOP ;  /* 0x0000000000007918 */ /* 0x000fe20000000000 */
[----:B------:R-:W-:Y:S01]  /*3b40*/  IMAD.IADD R2, R88, 0x1, R90 ;  /* 0x0000000158027824 */ /* 0x000fe200078e025a */
[----:B------:R-:W-:Y:S01]  /*3b50*/  BSSY.RECONVERGENT B0, `(.L_x_68) ;  /* 0x0000063000007945 */ /* 0x000fe20003800200 */
[----:B------:R-:W-:-:S03]  /*3b60*/  PLOP3.LUT P3, PT, P0, PT, PT, 0x80, 0x8 ;  /* 0x000000000008781c */ /* 0x000fc6000076f070 */
[----:B------:R-:W-:-:S13]  /*3b70*/  R2UR UR4, R2 ;  /* 0x00000000020472ca */ /* 0x000fda00000e0000 */
[----:B------:R-:W3:Y:S01]  /*3b80*/  LDTM.x32 R36, tmem[UR4+0x20] ;  /* 0x00002004002479ee */ /* 0x000ee200082c0000 */
[----:B------:R-:W-:-:S13]  /*3b90*/  R2UR UR4, R2 ;  /* 0x00000000020472ca */ /* 0x000fda00000e0000 */
[----:B------:R-:W4:Y:S01]  /*3ba0*/  LDTM.x32 R4, tmem[UR4] ;  /* 0x00000004000479ee */ /* 0x000f2200082c0000 */
[-C--:B--23-5:R-:W-:Y:S02]  /*3bb0*/  FMUL2 R2, R36.F32x2.HI_LO, R125.reuse.F32 ;  /* 0x0000007d2402724a */ /* 0x0acfe40001000000 */
[-C--:B------:R-:W-:Y:S02]  /*3bc0*/  FMUL2 R36, R40.F32x2.HI_LO, R125.reuse.F32 ;  /* 0x0000007d2824724a */ /* 0x080fe40001000000 */
[-C--:B------:R-:W-:Y:S02]  /*3bd0*/  FMUL2 R40, R44.F32x2.HI_LO, R125.reuse.F32 ;  /* 0x0000007d2c28724a */ /* 0x080fe40001000000 */
[-C--:B------:R-:W-:Y:S02]  /*3be0*/  FMUL2 R38, R38.F32x2.HI_LO, R125.reuse.F32 ;  /* 0x0000007d2626724a */ /* 0x080fe40001000000 */
[-C--:B------:R-:W-:Y:S02]  /*3bf0*/  FMUL2 R42, R42.F32x2.HI_LO, R125.reuse.F32 ;  /* 0x0000007d2a2a724a */ /* 0x080fe40001000000 */
[----:B------:R-:W-:-:S02]  /*3c00*/  FMUL2 R44, R48.F32x2.HI_LO, R125.F32 ;  /* 0x0000007d302c724a */ /* 0x000fc40001000000 */
[-C--:B------:R-:W-:Y:S02]  /*3c10*/  FMUL2 R46, R46.F32x2.HI_LO, R125.reuse.F32 ;  /* 0x0000007d2e2e724a */ /* 0x080fe40001000000 */
        /* <DEDUP_REMOVED lines=9> */
[-C--:B----4-:R-:W-:Y:S01]  /*3cb0*/  FMUL2 R70, R8.F32x2.HI_LO, R125.reuse.F32 ;  /* 0x0000007d0846724a */ /* 0x090fe20001000000 */
[----:B------:R-:W-:Y:S01]  /*3cc0*/  F2FP.BF16.F32.PACK_AB R9, R39, R38 ;  /* 0x000000262709723e */ /* 0x000fe200000010ff */
[-C--:B------:R-:W-:Y:S01]  /*3cd0*/  FMUL2 R72, R10.F32x2.HI_LO, R125.reuse.F32 ;  /* 0x0000007d0a48724a */ /* 0x080fe20001000000 */
        /* <DEDUP_REMOVED lines=27> */
[----:B------:R-:W-:Y:S01]  /*3e90*/  FMUL2 R34, R34.F32x2.HI_LO, R125.F32 ;  /* 0x0000007d2222724a */ /* 0x000fe20001000000 */
[----:B------:R-:W-:Y:S01]  /*3ea0*/  F2FP.BF16.F32.PACK_AB R20, R57, R56 ;  /* 0x000000383914723e */ /* 0x000fe200000010ff */
[----:B------:R2:W-:Y:S01]  /*3eb0*/  STS.128 [R113], R8 ;  /* 0x0000000871007388 */ /* 0x0005e20000000c00 */
[----:B------:R-:W-:-:S02]  /*3ec0*/  F2FP.BF16.F32.PACK_AB R7, R73, R72 ;  /* 0x000000484907723e */ /* 0x000fc400000010ff */
[----:B------:R-:W-:Y:S01]  /*3ed0*/  F2FP.BF16.F32.PACK_AB R6, R71, R70 ;  /* 0x000000464706723e */ /* 0x000fe200000010ff */
[----:B------:R3:W-:Y:S01]  /*3ee0*/  STS.128 [R114], R12 ;  /* 0x0000000c72007388 */ /* 0x0007e20000000c00 */
[----:B------:R-:W-:Y:S02]  /*3ef0*/  F2FP.BF16.F32.PACK_AB R5, R69, R68 ;  /* 0x000000444505723e */ /* 0x000fe400000010ff */
[----:B------:R-:W-:Y:S01]  /*3f00*/  F2FP.BF16.F32.PACK_AB R4, R65, R64 ;  /* 0x000000404104723e */ /* 0x000fe200000010ff */
[----:B------:R4:W-:Y:S04]  /*3f10*/  STS.128 [R115], R16 ;  /* 0x0000001073007388 */ /* 0x0009e80000000c00 */
[----:B------:R1:W-:Y:S04]  /*3f20*/  STS.128 [R116], R20 ;  /* 0x0000001474007388 */ /* 0x0003e80000000c00 */
[----:B------:R1:W-:Y:S01]  /*3f30*/  STS.128 [R117], R4 ;  /* 0x0000000475007388 */ /* 0x0003e20000000c00 */
[----:B--2---:R-:W-:-:S02]  /*3f40*/  F2FP.BF16.F32.PACK_AB R11, R81, R80 ;  /* 0x00000050510b723e */ /* 0x004fc400000010ff */
[----:B------:R-:W-:Y:S02]  /*3f50*/  F2FP.BF16.F32.PACK_AB R10, R79, R78 ;  /* 0x0000004e4f0a723e */ /* 0x000fe400000010ff */
[----:B------:R-:W-:Y:S02]  /*3f60*/  F2FP.BF16.F32.PACK_AB R9, R77, R76 ;  /* 0x0000004c4d09723e */ /* 0x000fe400000010ff */
[----:B------:R-:W-:Y:S02]  /*3f70*/  F2FP.BF16.F32.PACK_AB R8, R75, R74 ;  /* 0x0000004a4b08723e */ /* 0x000fe400000010ff */
[----:B---3--:R-:W-:Y:S02]  /*3f80*/  F2FP.BF16.F32.PACK_AB R15, R27, R26 ;  /* 0x0000001a1b0f723e */ /* 0x008fe400000010ff */
[----:B------:R-:W-:Y:S01]  /*3f90*/  F2FP.BF16.F32.PACK_AB R14, R25, R24 ;  /* 0x00000018190e723e */ /* 0x000fe200000010ff */
[----:B------:R1:W-:Y:S01]  /*3fa0*/  STS.128 [R118], R8 ;  /* 0x0000000876007388 */ /* 0x0003e20000000c00 */
[----:B------:R-:W-:-:S02]  /*3fb0*/  F2FP.BF16.F32.PACK_AB R13, R85, R84 ;  /* 0x00000054550d723e */ /* 0x000fc400000010ff */
[----:B------:R-:W-:Y:S02]  /*3fc0*/  F2FP.BF16.F32.PACK_AB R12, R83, R82 ;  /* 0x00000052530c723e */ /* 0x000fe400000010ff */
[----:B----4-:R-:W-:Y:S02]  /*3fd0*/  F2FP.BF16.F32.PACK_AB R19, R35, R34 ;  /* 0x000000222313723e */ /* 0x010fe400000010ff */
[----:B------:R-:W-:Y:S01]  /*3fe0*/  F2FP.BF16.F32.PACK_AB R18, R33, R32 ;  /* 0x000000202112723e */ /* 0x000fe200000010ff */
[----:B------:R1:W-:Y:S01]  /*3ff0*/  STS.128 [R119], R12 ;  /* 0x0000000c77007388 */ /* 0x0003e20000000c00 */
[----:B------:R-:W-:Y:S02]  /*4000*/  F2FP.BF16.F32.PACK_AB R17, R31, R30 ;  /* 0x0000001e1f11723e */ /* 0x000fe400000010ff */
[----:B------:R-:W-:-:S05]  /*4010*/  F2FP.BF16.F32.PACK_AB R16, R29, R28 ;  /* 0x0000001c1d10723e */ /* 0x000fca00000010ff */
[----:B------:R1:W-:Y:S01]  /*4020*/  STS.128 [R120], R16 ;  /* 0x0000001078007388 */ /* 0x0003e20000000c00 */
[----:B------:R2:W-:Y:S06]  /*4030*/  MEMBAR.ALL.CTA ;  /* 0x0000000000007992 */ /* 0x0005ec0000008000 */
[----:B--2---:R-:W2:Y:S02]  /*4040*/  FENCE.VIEW.ASYNC.S ;  /* 0x00000000000073c6 */ /* 0x004ea40000000000 */
[----:B--2---:R-:W-:Y:S06]  /*4050*/  BAR.SYNC.DEFER_BLOCKING 0x2, 0x80 ;  /* 0x0082000000007b1d */ /* 0x004fec0000010000 */
[----:B------:R-:W-:Y:S05]  /*4060*/  @P2 BRA `(.L_x_69) ;  /* 0x0000000000442947 */ /* 0x000fea0003800000 */
[----:B------:R-:W-:Y:S01]  /*4070*/  UIADD3 UR10, UP0, UPT, UR8, 0x240, URZ ;  /* 0x00000240080a7890 */ /* 0x000fe2000ff1e0ff */
[----:B------:R-:W-:Y:S01]  /*4080*/  PLOP3.LUT P0, PT, PT, PT, PT, 0x80, 0x8 ;  /* 0x000000000008781c */ /* 0x000fe20003f0f070 */
[----:B------:R-:W-:Y:S01]  /*4090*/  IMAD R90, R89, 0x80, R90 ;  /* 0x00000080595a7824 */ /* 0x000fe200078e025a */
[----:B-1----:R-:W-:Y:S01]  /*40a0*/  IADD3 R4, PT, PT, R87, 0x400, RZ ;  /* 0x0000040057047810 */ /* 0x002fe20007ffe0ff */
[----:B------:R-:W-:-:S12]  /*40b0*/  UIADD3.X UR11, UPT, UPT, URZ, UR9, URZ, UP0, !UPT ;  /* 0x00000009ff0b7290 */ /* 0x000fd800087fe4ff */
.L_x_70:
[----:B------:R-:W-:Y:S02]  /*40c0*/  PLOP3.LUT P1, PT, P1, P0, PT, 0xf2, 0x2f ;  /* 0x00000000002f781c */ /* 0x000fe40000f21e72 */
[----:B------:R-:W-:-:S08]  /*40d0*/  @P0 R2UR P1, UR6, R127 ;  /* 0x000000007f0602ca */ /* 0x000fd00000020000 */
[----:B------:R-:W-:Y:S02]  /*40e0*/  PLOP3.LUT P1, PT, P1, P0, PT, 0xf2, 0x2f ;  /* 0x00000000002f781c */ /* 0x000fe40000f21e72 */
[----:B------:R-:W-:-:S08]  /*40f0*/  @P0 R2UR.OR P1, UR5, R90 ;  /* 0x000000005a0502ca */ /* 0x000fd00000120000 */
[----:B------:R-:W-:Y:S02]  /*4100*/  PLOP3.LUT P1, PT, P1, P0, PT, 0xf2, 0x2f ;  /* 0x00000000002f781c */ /* 0x000fe40000f21e72 */
[----:B------:R-:W-:-:S08]  /*4110*/  @P0 R2UR.OR P1, UR4, R4 ;  /* 0x00000000040402ca */ /* 0x000fd00000120000 */
[----:B------:R-:W-:Y:S02]  /*4120*/  @P0 PLOP3.LUT P0, PT, P1, PT, PT, 0x80, 0x8 ;  /* 0x000000000008081c */ /* 0x000fe40000f0f070 */
[----:B------:R-:W-:-:S03]  /*4130*/  PLOP3.LUT P1, PT, PT, PT, PT, 0x80, 0x8 ;  /* 0x000000000008781c */ /* 0x000fc60003f2f070 */
[----:B------:R1:W-:Y:S08]  /*4140*/  UTMASTG.2D [UR4], [UR10], desc[URZ] ;  /* 0x0000ff040a0073b5 */ /* 0x0003f00008009000 */
[----:B-1----:R-:W-:Y:S05]  /*4150*/  @P0 BRA.U.ANY `(.L_x_70) ;  /* 0xfffffffd00d80947 */ /* 0x002fea000393ffff */
[----:B------:R0:W-:Y:S01]  /*4160*/  UTMACMDFLUSH ;  /* 0x00000000000079b7 */ /* 0x0001e20000000000 */
[----:B------:R-:W-:-:S04]  /*4170*/  DEPBAR.LE SB0, 0x0 ;  /* 0x000080000000791a */ /* 0x000fc80000000000 */
.L_x_69:
[----:B------:R-:W-:Y:S05]  /*4180*/  BSYNC.RECONVERGENT B0 ;  /* 0x0000000000007941 */ /* 0x000fea0003800200 */
.L_x_68:
[----:B-1----:R-:W-:Y:S01]  /*4190*/  FMUL2 R20, R80.F32x2.HI_LO, -1.4426950216293334961 ;  /* 0xbfb8aa3b5014784a */ /* 0x002fe20001000000 */
[----:B------:R-:W-:Y:S01]  /*41a0*/  BAR.SYNC.DEFER_BLOCKING 0x2, 0x80 ;  /* 0x0082000000007b1d */ /* 0x000fe20000010000 */
[----:B------:R-:W-:Y:S01]  /*41b0*/  FMUL2 R4, R34.F32x2.HI_LO, -1.4426950216293334961 ;  /* 0xbfb8aa3b2204784a */ /* 0x000fe20001000000 */
[----:B------:R-:W-:Y:S01]  /*41c0*/  ISETP.NE.AND P2, PT, R124, RZ, PT ;  /* 0x000000ff7c00720c */ /* 0x000fe20003f45270 */
[----:B------:R-:W-:Y:S02]  /*41d0*/  FMUL2 R22, R78.F32x2.HI_LO, -1.4426950216293334961 ;  /* 0xbfb8aa3b4e16784a */ /* 0x000fe40001000000 */
[----:B------:R-:W-:Y:S01]  /*41e0*/  FMUL2 R6, R32.F32x2.HI_LO, -1.4426950216293334961 ;  /* 0xbfb8aa3b2006784a */ /* 0x000fe20001000000 */
[----:B------:R-:W-:Y:S01]  /*41f0*/  MUFU.EX2 R20, R20 ;  /* 0x0000001400147308 */ /* 0x000fe20000000800 */
[----:B------:R-:W-:Y:S02]  /*4200*/  FMUL2 R96, R70.F32x2.HI_LO, -1.4426950216293334961 ;  /* 0xbfb8aa3b4660784a */ /* 0x000fe40001000000 */
[----:B------:R-:W-:-:S02]  /*4210*/  FMUL2 R94, R72.F32x2.HI_LO, -1.4426950216293334961 ;  /* 0xbfb8aa3b485e784a */ /* 0x000fc40001000000 */
[----:B------:R-:W-:Y:S02]  /*4220*/  FMUL2 R100, R64.F32x2.HI_LO, -1.4426950216293334961 ;  /* 0xbfb8aa3b4064784a */ /* 0x000fe40001000000 */
[----:B------:R-:W-:Y:S01]  /*4230*/  FMUL2 R90, R76.F32x2.HI_LO, -1.4426950216293334961 ;  /* 0xbfb8aa3b4c5a784a */ /* 0x000fe20001000000 */
[----:B------:R-:W1:Y:S01]  /*4240*/  MUFU.EX2 R21, R21 ;  /* 0x0000001500157308 */ /* 0x000e620000000800 */
[----:B------:R-:W-:Y:S02]  /*4250*/  FMUL2 R8, R30.F32x2.HI_LO, -1.4426950216293334961 ;  /* 0xbfb8aa3b1e08784a */ /* 0x000fe40001000000 */
[----:B------:R-:W-:Y:S02]  /*4260*/  FMUL2 R92, R74.F32x2.HI_LO, -1.4426950216293334961 ;  /* 0xbfb8aa3b4a5c784a */ /* 0x000fe40001000000 */
[----:B------:R-:W-:Y:S02]  /*4270*/  FMUL2 R10, R28.F32x2.HI_LO, -1.4426950216293334961 ;  /* 0xbfb8aa3b1c0a784a */ /* 0x000fe40001000000 */
[----:B------:R-:W-:Y:S01]  /*4280*/  FMUL2 R14, R24.F32x2.HI_LO, -1.4426950216293334961 ;  /* 0xbfb8aa3b180e784a */ /* 0x000fe20001000000 */
[----:B------:R-:W-:Y:S01]  /*4290*/  MUFU.EX2 R4, R4 ;  /* 0x0000000400047308 */ /* 0x000fe20000000800 */
[----:B------:R-:W-:-:S02]  /*42a0*/  FMUL2 R12, R26.F32x2.HI_LO, -1.4426950216293334961 ;  /* 0xbfb8aa3b1a0c784a */ /* 0x000fc40001000000 */
[----:B------:R-:W-:Y:S02]  /*42b0*/  FMUL2 R98, R68.F32x2.HI_LO, -1.4426950216293334961 ;  /* 0xbfb8aa3b4462784a */ /* 0x000fe40001000000 */
[----:B------:R-:W-:Y:S02]  /*42c0*/  FMUL2 R16, R84.F32x2.HI_LO, -1.4426950216293334961 ;  /* 0xbfb8aa3b5410784a */ /* 0x000fe40001000000 */
[----:B------:R-:W-:Y:S01]  /*42d0*/  FMUL2 R18, R82.F32x2.HI_LO, -1.4426950216293334961 ;  /* 0xbfb8aa3b5212784a */ /* 0x000fe20001000000 */
[----:B------:R-:W2:Y:S01]  /*42e0*/  MUFU.EX2 R5, R5 ;  /* 0x0000000500057308 */ /* 0x000ea20000000800 */
[----:B-1----:R-:W-:-:S07]  /*42f0*/  FADD2 R20, R20.F32x2.HI_LO, 1 ;  /* 0x3f8000001414744b */ /* 0x002fce0000200000 */
[----:B------:R-:W-:Y:S08]  /*4300*/  MUFU.EX2 R22, R22 ;  /* 0x0000001600167308 */ /* 0x000ff00000000800 */
[----:B------:R-:W1:Y:S01]  /*4310*/  MUFU.EX2 R23, R23 ;  /* 0x0000001700177308 */ /* 0x000e620000000800 */
[----:B--2---:R-:W-:-:S07]  /*4320*/  FADD2 R4, R4.F32x2.HI_LO, 1 ;  /* 0x3f8000000404744b */ /* 0x004fce0000200000 */
[----:B------:R-:W-:Y:S08]  /*4330*/  MUFU.EX2 R6, R6 ;  /* 0x0000000600067308 */ /* 0x000ff00000000800 */
        /* <DEDUP_REMOVED lines=35> */
[----:B------:R-:W-:Y:S08]  /*4570*/  MUFU.RCP R20, R20 ;  /* 0x0000001400147308 */ /* 0x000ff00000001000 */
[----:B------:R-:W2:Y:S01]  /*4580*/  MUFU.RCP R21, R21 ;  /* 0x0000001500157308 */ /* 0x000ea20000001000 */
[----:B-1----:R-:W-:-:S07]  /*4590*/  FADD2 R16, R16.F32x2.HI_LO, 1 ;  /* 0x3f8000001010744b */ /* 0x002fce0000200000 */
[----:B------:R-:W-:Y:S08]  /*45a0*/  MUFU.RCP R4, R4 ;  /* 0x0000000400047308 */ /* 0x000ff00000001000 */
[----:B------:R-:W1:Y:S01]  /*45b0*/  MUFU.RCP R5, R5 ;  /* 0x0000000500057308 */ /* 0x000e620000001000 */
[----:B--2---:R-:W-:-:S04]  /*45c0*/  FMUL2 R20, R20.F32x2.HI_LO, R80.F32x2.HI_LO ;  /* 0x000000501414724a */ /* 0x004fc80000000000 */
[----:B------:R-:W-:-:S03]  /*45d0*/  FMUL2 R20, R20.F32x2.HI_LO, R50.F32x2.HI_LO ;  /* 0x000000321414724a */ /* 0x000fc60000000000 */
[----:B------:R-:W-:Y:S01]  /*45e0*/  MUFU.EX2 R18, R18 ;  /* 0x0000001200127308 */ /* 0x000fe20000000800 */
[----:B------:R-:W-:-:S07]  /*45f0*/  FMUL2 R20, R20.F32x2.HI_LO, R123.F32 ;  /* 0x0000007b1414724a */ /* 0x000fce0001000000 */
[----:B------:R-:W2:Y:S01]  /*4600*/  MUFU.EX2 R19, R19 ;  /* 0x0000001300137308 */ /* 0x000ea20000000800 */
[----:B-1----:R-:W-:-:S04]  /*4610*/  FMUL2 R4, R4.F32x2.HI_LO, R34.F32x2.HI_LO ;  /* 0x000000220404724a */ /* 0x002fc80000000000 */
[----:B------:R-:W-:-:S03]  /*4620*/  FMUL2 R4, R4.F32x2.HI_LO, R66.F32x2.HI_LO ;  /* 0x000000420404724a */ /* 0x000fc60000000000 */
[----:B------:R-:W-:Y:S01]  /*4630*/  MUFU.RCP R22, R22 ;  /* 0x0000001600167308 */ /* 0x000fe20000001000 */
[----:B------:R-:W-:-:S07]  /*4640*/  FMUL2 R4, R4.F32x2.HI_LO, R123.F32 ;  /* 0x0000007b0404724a */ /* 0x000fce0001000000 */
[----:B------:R-:W1:Y:S01]  /*4650*/  MUFU.RCP R23, R23 ;  /* 0x0000001700177308 */ /* 0x000e620000001000 */
[----:B--2---:R-:W-:-:S07]  /*4660*/  FADD2 R18, R18.F32x2.HI_LO, 1 ;  /* 0x3f8000001212744b */ /* 0x004fce0000200000 */
[----:B------:R-:W-:Y:S08]  /*4670*/  MUFU.RCP R6, R6 ;  /* 0x0000000600067308 */ /* 0x000ff00000001000 */
[----:B------:R-:W2:Y:S01]  /*4680*/  MUFU.RCP R7, R7 ;  /* 0x0000000700077308 */ /* 0x000ea20000001000 */
[----:B-1----:R-:W-:-:S04]  /*4690*/  FMUL2 R22, R22.F32x2.HI_LO, R78.F32x2.HI_LO ;  /* 0x0000004e1616724a */ /* 0x002fc80000000000 */
[----:B------:R-:W-:-:S03]  /*46a0*/  FMUL2 R22, R22.F32x2.HI_LO, R44.F32x2.HI_LO ;  /* 0x0000002c1616724a */ /* 0x000fc60000000000 */
[----:B------:R-:W-:Y:S01]  /*46b0*/  MUFU.RCP R96, R96 ;  /* 0x0000006000607308 */ /* 0x000fe20000001000 */
[----:B------:R-:W-:-:S07]  /*46c0*/  FMUL2 R22, R22.F32x2.HI_LO, R123.F32 ;  /* 0x0000007b1616724a */ /* 0x000fce0001000000 */
[----:B------:R-:W1:Y:S01]  /*46d0*/  MUFU.RCP R97, R97 ;  /* 0x0000006100617308 */ /* 0x000e620000001000 */
[----:B--2---:R-:W-:-:S04]  /*46e0*/  FMUL2 R6, R6.F32x2.HI_LO, R32.F32x2.HI_LO ;  /* 0x000000200606724a */ /* 0x004fc80000000000 */
[----:B------:R-:W-:-:S03]  /*46f0*/  FMUL2 R6, R6.F32x2.HI_LO, R60.F32x2.HI_LO ;  /* 0x0000003c0606724a */ /* 0x000fc60000000000 */
[----:B------:R-:W-:Y:S01]  /*4700*/  MUFU.RCP R94, R94 ;  /* 0x0000005e005e7308 */ /* 0x000fe20000001000 */
[----:B------:R-:W-:-:S07]  /*4710*/  FMUL2 R6, R6.F32x2.HI_LO, R123.F32 ;  /* 0x0000007b0606724a */ /* 0x000fce0001000000 */
        /* <DEDUP_REMOVED lines=12> */
[----:B------:R-:W-:Y:S01]  /*47e0*/  FMUL2 R100, R100.F32x2.HI_LO, R2.F32x2.HI_LO ;  /* 0x000000026464724a */ /* 0x000fe20000000000 */
[-C--:B------:R-:W-:Y:S02]  /*47f0*/  FMNMX.NAN R3, |R20|, |R4|.reuse, !PT ;  /* 0x4000000414037209 */ /* 0x080fe40007820200 */
[----:B------:R-:W-:Y:S01]  /*4800*/  MUFU.RCP R8, R8 ;  /* 0x0000000800087308 */ /* 0x000fe20000001000 */
[----:B------:R-:W-:Y:S01]  /*4810*/  F2FP.SATFINITE.E2M1.F32.PACK_AB_MERGE_C R4, R5, R4, RZ ;  /* 0x000000040504723e */ /* 0x000fe200042070ff */
[----:B------:R-:W-:Y:S01]  /*4820*/  FMUL2 R100, R100.F32x2.HI_LO, R123.F32 ;  /* 0x0000007b6464724a */ /* 0x000fe20001000000 */
[----:B------:R-:W-:Y:S02]  /*4830*/  FMNMX.NAN R2, |R23|, |R7|, !PT ;  /* 0x4000000717027209 */ /* 0x000fe40007820200 */
[----:B------:R-:W-:-:S03]  /*4840*/  PRMT R4, R4, 0x7054, RZ ;  /* 0x0000705404047816 */ /* 0x000fc600000000ff */
        /* <DEDUP_REMOVED lines=21> */
[----:B--2---:R-:W-:Y:S01]  /*49a0*/  FMUL2 R14, R14.F32x2.HI_LO, R24.F32x2.HI_LO ;  /* 0x000000180e0e724a */ /* 0x004fe20000000000 */
[C---:B------:R-:W-:Y:S02]  /*49b0*/  FMNMX.NAN R24, |R21|.reuse, |R5|, !PT ;  /* 0x4000000515187209 */ /* 0x040fe40007820200 */
[----:B------:R-:W-:Y:S01]  /*49c0*/  F2FP.SATFINITE.E2M1.F32.PACK_AB_MERGE_C R25, R21, R20, RZ ;  /* 0x000000141519723e */ /* 0x000fe200042070ff */
[----:B------:R-:W-:Y:S01]  /*49d0*/  FMUL2 R14, R14.F32x2.HI_LO, R52.F32x2.HI_LO ;  /* 0x000000340e0e724a */ /* 0x000fe20000000000 */
[----:B------:R-:W-:Y:S02]  /*49e0*/  F2FP.SATFINITE.E2M1.F32.PACK_AB_MERGE_C R5, R23, R22, RZ ;  /* 0x000000161705723e */ /* 0x000fe400042070ff */
[----:B------:R-:W-:Y:S01]  /*49f0*/  MUFU.RCP R98, R98 ;  /* 0x0000006200627308 */ /* 0x000fe20000001000 */
[----:B------:R-:W-:Y:S01]  /*4a00*/  FMNMX.NAN R21, |R22|, |R6|, !PT ;  /* 0x4000000616157209 */ /* 0x000fe20007820200 */
[----:B------:R-:W-:Y:S01]  /*4a10*/  FMUL2 R14, R14.F32x2.HI_LO, R123.F32 ;  /* 0x0000007b0e0e724a */ /* 0x000fe20001000000 */
[----:B------:R-:W-:-:S02]  /*4a20*/  F2FP.SATFINITE.E2M1.F32.PACK_AB_MERGE_C R22, R97, R96, RZ ;  /* 0x000000606116723e */ /* 0x000fc400042070ff */
[----:B------:R-:W-:Y:S02]  /*4a30*/  F2FP.SATFINITE.E2M1.F32.PACK_AB_MERGE_C R6, R7, R6, RZ ;  /* 0x000000060706723e */ /* 0x000fe400042070ff */
[----:B------:R-:W-:Y:S01]  /*4a40*/  PRMT R22, R22, 0x7604, RZ ;  /* 0x0000760416167816 */ /* 0x000fe200000000ff */
[----:B------:R-:W2:Y:S01]  /*4a50*/  MUFU.RCP R99, R99 ;  /* 0x0000006300637308 */ /* 0x000ea20000001000 */
[----:B-1----:R-:W-:Y:S01]  /*4a60*/  FMUL2 R12, R12.F32x2.HI_LO, R26.F32x2.HI_LO ;  /* 0x0000001a0c0c724a */ /* 0x002fe20000000000 */
[----:B------:R-:W-:Y:S02]  /*4a70*/  F2FP.SATFINITE.E2M1.F32.PACK_AB_MERGE_C R27, R95, R94, RZ ;  /* 0x0000005e5f1b723e */ /* 0x000fe400042070ff */
[----:B------:R-:W-:Y:S01]  /*4a80*/  FMNMX.NAN R20, |R91|, |R9|, !PT ;  /* 0x400000095b147209 */ /* 0x000fe20007820200 */
[----:B------:R-:W-:Y:S01]  /*4a90*/  FMUL2 R12, R12.F32x2.HI_LO, R58.F32x2.HI_LO ;  /* 0x0000003a0c0c724a */ /* 0x000fe20000000000 */
[----:B------:R-:W-:Y:S02]  /*4aa0*/  PRMT R27, R27, 0x7054, RZ ;  /* 0x000070541b1b7816 */ /* 0x000fe400000000ff */
[----:B------:R-:W-:Y:S01]  /*4ab0*/  MUFU.RCP R16, R16 ;  /* 0x0000001000107308 */ /* 0x000fe20000001000 */
[----:B------:R-:W-:Y:S01]  /*4ac0*/  FMUL2 R12, R12.F32x2.HI_LO, R123.F32 ;  /* 0x0000007b0c0c724a */ /* 0x000fe20001000000 */
[----:B------:R-:W-:-:S02]  /*4ad0*/  F2FP.SATFINITE.E2M1.F32.PACK_AB_MERGE_C R7, R9, R8, RZ ;  /* 0x000000080907723e */ /* 0x000fc400042070ff */
[----:B------:R-:W-:Y:S02]  /*4ae0*/  FMNMX.NAN R23, |R90|, |R8|, !PT ;  /* 0x400000085a177209 */ /* 0x000fe40007820200 */
[----:B------:R-:W-:Y:S02]  /*4af0*/  FMNMX.NAN R9, |R92|, |R10|, !PT ;  /* 0x4000000a5c097209 */ /* 0x000fe40007820200 */
[----:B------:R-:W1:Y:S01]  /*4b00*/  MUFU.RCP R17, R17 ;  /* 0x0000001100117308 */ /* 0x000e620000001000 */
[----:B--2---:R-:W-:Y:S01]  /*4b10*/  FMUL2 R98, R98.F32x2.HI_LO, R68.F32x2.HI_LO ;  /* 0x000000446262724a */ /* 0x004fe20000000000 */
[----:B------:R-:W-:Y:S02]  /*4b20*/  FMNMX.NAN R8, |R93|, |R11|, !PT ;  /* 0x4000000b5d087209 */ /* 0x000fe40007820200 */
[----:B------:R-:W-:Y:S01]  /*4b30*/  F2FP.SATFINITE.E2M1.F32.PACK_AB_MERGE_C R10, R11, R10, RZ ;  /* 0x0000000a0b0a723e */ /* 0x000fe200042070ff */
[----:B------:R-:W-:Y:S01]  /*4b40*/  FMUL2 R98, R98.F32x2.HI_LO, R38.F32x2.HI_LO ;  /* 0x000000266262724a */ /* 0x000fe20000000000 */
[----:B------:R-:W-:-:S02]  /*4b50*/  LOP3.LUT R11, R22, R27, RZ, 0xfc, !PT ;  /* 0x0000001b160b7212 */ /* 0x000fc400078efcff */
[----:B------:R-:W-:Y:S01]  /*4b60*/  MUFU.RCP R18, R18 ;  /* 0x0000001200127308 */ /* 0x000fe20000001000 */
[----:B------:R-:W-:Y:S01]  /*4b70*/  F2FP.SATFINITE.E2M1.F32.PACK_AB_MERGE_C R26, R13, R12, RZ ;  /* 0x0000000c0d1a723e */ /* 0x000fe200042070ff */
[----:B------:R-:W-:Y:S01]  /*4b80*/  FMUL2 R98, R98.F32x2.HI_LO, R123.F32 ;  /* 0x0000007b6262724a */ /* 0x000fe20001000000 */
[----:B------:R-:W-:Y:S02]  /*4b90*/  F2FP.SATFINITE.E2M1.F32.PACK_AB_MERGE_C R27, R15, R14, RZ ;  /* 0x0000000e0f1b723e */ /* 0x000fe400042070ff */
[----:B------:R-:W-:Y:S02]  /*4ba0*/  FMNMX3.NAN R24, |R95|, |R13|, R24, !PT ;  /* 0x4000000d5f187276 */ /* 0x000fe40007820218 */
[----:B------:R-:W-:Y:S01]  /*4bb0*/  PRMT R22, R25, 0x7054, RZ ;  /* 0x0000705419167816 */ /* 0x000fe200000000ff */
[----:B------:R-:W2:Y:S01]  /*4bc0*/  MUFU.RCP R19, R19 ;  /* 0x0000001300137308 */ /* 0x000ea20000001000 */
[----:B-1----:R-:W-:Y:S01]  /*4bd0*/  FMUL2 R16, R16.F32x2.HI_LO, R84.F32x2.HI_LO ;  /* 0x000000541010724a */ /* 0x002fe20000000000 */
[----:B------:R-:W-:-:S02]  /*4be0*/  PRMT R13, R5, 0x7604, RZ ;  /* 0x00007604050d7816 */ /* 0x000fc400000000ff */
[----:B------:R-:W-:Y:S01]  /*4bf0*/  PRMT R26, R26, 0x7054, RZ ;  /* 0x000070541a1a7816 */ /* 0x000fe200000000ff */
[----:B------:R-:W-:Y:S01]  /*4c00*/  FMUL2 R16, R16.F32x2.HI_LO, R54.F32x2.HI_LO ;  /* 0x000000361010724a */ /* 0x000fe20000000000 */
[----:B------:R-:W-:Y:S02]  /*4c10*/  PRMT R5, R27, 0x7604, RZ ;  /* 0x000076041b057816 */ /* 0x000fe400000000ff */
[----:B------:R-:W-:Y:S01]  /*4c20*/  PRMT R25, R6, 0x7604, RZ ;  /* 0x0000760406197816 */ /* 0x000fe200000000ff */
[----:B------:R-:W-:Y:S01]  /*4c30*/  FMUL2 R16, R16.F32x2.HI_LO, R123.F32 ;  /* 0x0000007b1010724a */ /* 0x000fe20001000000 */
[----:B------:R-:W-:Y:S02]  /*4c40*/  LOP3.LUT R22, R13, R22, RZ, 0xfc, !PT ;  /* 0x000000160d167212 */ /* 0x000fe400078efcff */
[C---:B------:R-:W-:Y:S02]  /*4c50*/  F2FP.SATFINITE.E2M1.F32.PACK_AB_MERGE_C R6, R99.reuse, R98, RZ ;  /* 0x000000626306723e */ /* 0x040fe400042070ff */
[----:B------:R-:W-:-:S02]  /*4c60*/  FMNMX3.NAN R13, |R99|, |R17|, R20, !PT ;  /* 0x40000011630d7276 */ /* 0x000fc40007820214 */
[----:B------:R-:W-:Y:S01]  /*4c70*/  F2FP.SATFINITE.E2M1.F32.PACK_AB_MERGE_C R91, R91, R90, RZ ;  /* 0x0000005a5b5b723e */ /* 0x000fe200042070ff */
[----:B--2---:R-:W-:Y:S01]  /*4c80*/  FMUL2 R18, R18.F32x2.HI_LO, R82.F32x2.HI_LO ;  /* 0x000000521212724a */ /* 0x004fe20000000000 */
[----:B------:R-:W-:Y:S02]  /*4c90*/  LOP3.LUT R5, R5, R26, RZ, 0xfc, !PT ;  /* 0x0000001a05057212 */ /* 0x000fe400078efcff */
[----:B------:R-:W-:Y:S01]  /*4ca0*/  LOP3.LUT R4, R25, R4, RZ, 0xfc, !PT ;  /* 0x0000000419047212 */ /* 0x000fe200078efcff */
[----:B------:R-:W-:Y:S01]  /*4cb0*/  FMUL2 R18, R18.F32x2.HI_LO, R48.F32x2.HI_LO ;  /* 0x000000301212724a */ /* 0x000fe20000000000 */
[----:B------:R-:W-:Y:S02]  /*4cc0*/  F2FP.SATFINITE.E2M1.F32.PACK_AB_MERGE_C R20, R17, R16, RZ ;  /* 0x000000101114723e */ /* 0x000fe400042070ff */
[----:B------:R-:W-:Y:S01]  /*4cd0*/  LOP3.LUT R6, R11, 0xff, R6, 0xf8, !PT ;  /* 0x000000ff0b067812 */ /* 0x000fe200078ef806 */
[----:B------:R-:W-:Y:S01]  /*4ce0*/  FMUL2 R18, R18.F32x2.HI_LO, R123.F32 ;  /* 0x0000007b1212724a */ /* 0x000fe20001000000 */
[----:B------:R-:W-:-:S02]  /*4cf0*/  F2FP.SATFINITE.E2M1.F32.PACK_AB_MERGE_C R17, R101, R100, RZ ;  /* 0x000000646511723e */ /* 0x000fc400042070ff */
[----:B------:R-:W-:Y:S02]  /*4d00*/  F2FP.SATFINITE.E2M1.F32.PACK_AB_MERGE_C R93, R93, R92, RZ ;  /* 0x0000005c5d5d723e */ /* 0x000fe400042070ff */
[----:B------:R-:W-:Y:S02]  /*4d10*/  LOP3.LUT R22, R22, 0xff, R91, 0xf8, !PT ;  /* 0x000000ff16167812 */ /* 0x000fe400078ef85b */
[----:B------:R-:W-:Y:S02]  /*4d20*/  LOP3.LUT R20, R5, 0xff, R20, 0xf8, !PT ;  /* 0x000000ff05147812 */ /* 0x000fe400078ef814 */
[----:B------:R-:W-:Y:S02]  /*4d30*/  F2FP.SATFINITE.E2M1.F32.PACK_AB_MERGE_C R11, R19, R18, RZ ;  /* 0x00000012130b723e */ /* 0x000fe400042070ff */
[----:B------:R-:W-:Y:S02]  /*4d40*/  LOP3.LUT R7, R4, 0xff, R7, 0xf8, !PT ;  /* 0x000000ff04077812 */ /* 0x000fe400078ef807 */
[----:B------:R-:W-:-:S02]  /*4d50*/  PRMT R4, R17, 0x6540, R6 ;  /* 0x0000654011047816 */ /* 0x000fc40000000006 */
[----:B------:R-:W-:Y:S02]  /*4d60*/  PRMT R5, R93, 0x6540, R22 ;  /* 0x000065405d057816 */ /* 0x000fe40000000016 */
[----:B------:R-:W-:Y:S02]  /*4d70*/  PRMT R6, R11, 0x6540, R20 ;  /* 0x000065400b067816 */ /* 0x000fe40000000014 */
[----:B------:R-:W-:Y:S02]  /*4d80*/  PRMT R7, R10, 0x6540, R7 ;  /* 0x000065400a077816 */ /* 0x000fe40000000007 */
[----:B------:R-:W-:Y:S02]  /*4d90*/  FMNMX3.NAN R23, |R98|, |R16|, R23, !PT ;  /* 0x4000001062177276 */ /* 0x000fe40007820217 */
[----:B------:R-:W-:Y:S01]  /*4da0*/  FMNMX3.NAN R12, |R94|, |R12|, R3, !PT ;  /* 0x4000000c5e0c7276 */ /* 0x000fe20007820203 */
[----:B------:R1:W-:Y:S01]  /*4db0*/  STS.128 [R112+0x4400], R4 ;  /* 0x0044000470007388 */ /* 0x0003e20000000c00 */
[----:B------:R-:W-:-:S02]  /*4dc0*/  FMNMX3.NAN R8, |R101|, |R19|, R8, !PT ;  /* 0x4000001365087276 */ /* 0x000fc40007820208 */
[----:B------:R-:W-:Y:S01]  /*4dd0*/  FMNMX3.NAN R15, |R97|, |R15|, R2, !PT ;  /* 0x4000000f610f7276 */ /* 0x000fe20007820202 */
[----:B------:R2:W-:Y:S06]  /*4de0*/  MEMBAR.ALL.CTA ;  /* 0x0000000000007992 */ /* 0x0005ec0000008000 */
[----:B--2---:R-:W2:Y:S01]  /*4df0*/  FENCE.VIEW.ASYNC.S ;  /* 0x00000000000073c6 */ /* 0x004ea20000000000 */
[----:B------:R-:W-:Y:S02]  /*4e00*/  FMNMX3.NAN R9, |R100|, |R18|, R9, !PT ;  /* 0x4000001264097276 */ /* 0x000fe40007820209 */
[----:B------:R-:W-:-:S02]  /*4e10*/  FMNMX3.NAN R14, |R96|, |R14|, R21, !PT ;  /* 0x4000000e600e7276 */ /* 0x000fc40007820215 */
[----:B------:R-:W-:Y:S02]  /*4e20*/  FMNMX.NAN R13, R13, R24, !PT ;  /* 0x000000180d0d7209 */ /* 0x000fe40007820000 */
[----:B------:R-:W-:Y:S02]  /*4e30*/  FMNMX.NAN R12, R23, R12, !PT ;  /* 0x0000000c170c7209 */ /* 0x000fe40007820000 */
[----:B------:R-:W-:Y:S02]  /*4e40*/  FMNMX3.NAN R8, R8, R15, R13, !PT ;  /* 0x0000000f08087276 */ /* 0x000fe4000782000d */
[----:B------:R-:W-:-:S04]  /*4e50*/  FMNMX3.NAN R9, R9, R14, R12, !PT ;  /* 0x0000000e09097276 */ /* 0x000fc8000782000c */
[----:B------:R-:W-:-:S04]  /*4e60*/  FMNMX3.NAN R9, R9, R8, RZ, !PT ;  /* 0x0000000809097276 */ /* 0x000fc800078200ff */
[----:B------:R-:W-:Y:S01]  /*4e70*/  FMNMX R128, R9, R128, !PT ;  /* 0x0000008009807209 */ /* 0x000fe20007800000 */
[----:B--2---:R-:W-:Y:S06]  /*4e80*/  BAR.SYNC.DEFER_BLOCKING 0x2, 0x80 ;  /* 0x0082000000007b1d */ /* 0x004fec0000010000 */
[----:B-1----:R-:W-:Y:S05]  /*4e90*/  @P2 BRA `(.L_x_71) ;  /* 0x0000000000442947 */ /* 0x002fea0003800000 */
[----:B------:R-:W-:Y:S01]  /*4ea0*/  IMAD R130, R89, 0x4, R130 ;  /* 0x0000000459827824 */ /* 0x000fe200078e0282 */
[----:B------:R-:W-:Y:S01]  /*4eb0*/  UIADD3 UR10, UP0, UPT, UR8, 0x2c0, URZ ;  /* 0x000002c0080a7890 */ /* 0x000fe2000ff1e0ff */
[----:B------:R-:W-:Y:S02]  /*4ec0*/  PLOP3.LUT P0, PT, PT, PT, PT, 0x80, 0x8 ;  /* 0x000000000008781c */ /* 0x000fe40003f0f070 */
[----:B------:R-:W-:Y:S01]  /*4ed0*/  IADD3 R2, PT, PT, R87, 0x4400, RZ ;  /* 0x0000440057027810 */ /* 0x000fe20007ffe0ff */
[----:B------:R-:W-:Y:S01]  /*4ee0*/  IMAD.SHL.U32 R130, R130, 0x10, RZ ;  /* 0x0000001082827824 */ /* 0x000fe200078e00ff */
[----:B------:R-:W-:-:S12]  /*4ef0*/  UIADD3.X UR11, UPT, UPT, URZ, UR9, URZ, UP0, !UPT ;  /* 0x00000009ff0b7290 */ /* 0x000fd800087fe4ff */
.L_x_72:
        /* <DEDUP_REMOVED lines=10> */
[----:B------:R0:W-:Y:S02]  /*4fa0*/  UTMACMDFLUSH ;  /* 0x00000000000079b7 */ /* 0x0001e40000000000 */
.L_x_71:
[----:B------:R-:W-:Y:S01]  /*4fb0*/  BAR.SYNC.DEFER_BLOCKING 0x2, 0x80 ;  /* 0x0082000000007b1d */ /* 0x000fe20000010000 */
[----:B------:R-:W-:Y:S01]  /*4fc0*/  HFMA2 R130, -RZ, RZ, 0, 1.1920928955078125e-07 ;  /* 0x00000002ff827431 */ /* 0x000fe200000001ff */
[----:B------:R-:W-:-:S04]  /*4fd0*/  PLOP3.LUT P0, PT, PT, PT, PT, 0x8, 0x80 ;  /* 0x000000000080781c */ /* 0x000fc80003f0e170 */
[----:B------:R-:W-:Y:S09]  /*4fe0*/  @P3 BRA `(.L_x_73) ;  /* 0xffffffe800c83947 */ /* 0x000ff2000383ffff */
[----:B------:R-:W-:Y:S02]  /*4ff0*/  ELECT P0, URZ, PT ;  /* 0x0000000000ff782f */ /* 0x000fe40003800000 */
[C---:B------:R-:W-:Y:S01]  /*5000*/  LEA R3, R110.reuse, R87, 0x3 ;  /* 0x000000576e037211 */ /* 0x040fe200078e18ff */
[----:B------:R-:W-:Y:S01]  /*5010*/  BSSY B0, `(.L_x_74) ;  /* 0x0000009000007945 */ /* 0x000fe20003800000 */
[----:B------:R-:W-:Y:S01]  /*5020*/  SHF.L.U32 R4, R109, 0x1f, RZ ;  /* 0x0000001f6d047819 */ /* 0x000fe200000006ff */
[----:B------:R-:W-:-:S08]  /*5030*/  IMAD R91, R110, 0x10, R87 ;  /* 0x000000106e5b7824 */ /* 0x000fd000078e0257 */
[----:B------:R-:W-:Y:S02]  /*5040*/  @P0 VIADD R5, R126, 0x80 ;  /* 0x000000807e050836 */ /* 0x000fe40000000000 */
[----:B------:R-:W-:-:S03]  /*5050*/  @P0 IMAD.MOV.U32 R2, RZ, RZ, 0x1 ;  /* 0x00000001ff020424 */ /* 0x000fc600078e00ff */
[----:B------:R-:W-:-:S04]  /*5060*/  @P0 PRMT R5, R104, 0x654, R5 ;  /* 0x0000065468050816 */ /* 0x000fc80000000005 */
[----:B------:R1:W-:Y:S01]  /*5070*/  @P0 SYNCS.ARRIVE.TRANS64.RED.ART0 RZ, [R5+URZ], R2 ;  /* 0x0000000205ff09a7 */ /* 0x0003e200085004ff */
[----:B------:R-:W2:Y:S02]  /*5080*/  SYNCS.PHASECHK.TRANS64.TRYWAIT P0, [R3+URZ+0x90], R4 ;  /* 0x00009004030075a7 */ /* 0x000ea400080011ff */
[----:B-12---:R-:W-:Y:S05]  /*5090*/  @!P0 BRA `(.L_x_75) ;  /* 0x0000000c00588947 */ /* 0x006fea0003800000 */
.L_x_111:
[----:B------:R-:W-:Y:S05]  /*50a0*/  BSYNC B0 ;  /* 0x0000000000007941 */ /* 0x000fea0003800000 */
.L_x_74:
[----:B------:R-:W2:Y:S01]  /*50b0*/  LDS.128 R88, [R91+0x35c10] ;  /* 0x035c10005b587984 */ /* 0x000ea20000000c00 */
[----:B------:R-:W-:Y:S01]  /*50c0*/  CREDUX.MAXABS.F32.NAN UR4, R128 ;  /* 0x00000000800472cc */ /* 0x000fe20000006400 */
[----:B------:R-:W-:Y:S01]  /*50d0*/  BSSY.RECONVERGENT B0, `(.L_x_76) ;  /* 0x0000016000007945 */ /* 0x000fe20003800200 */
[----:B------:R-:W-:Y:S01]  /*50e0*/  ISETP.NE.AND P0, PT, R105, RZ, PT ;  /* 0x000000ff6900720c */ /* 0x000fe20003f05270 */
[----:B------:R3:W-:Y:S06]  /*50f0*/  MEMBAR.ALL.CTA ;  /* 0x0000000000007992 */ /* 0x0007ec0000008000 */
[----:B---3--:R-:W3:Y:S01]  /*5100*/  FENCE.VIEW.ASYNC.S ;  /* 0x00000000000073c6 */ /* 0x008ee20000000000 */
[----:B------:R-:W-:-:S02]  /*5110*/  VIADD R108, R108, 0x1 ;  /* 0x000000016c6c7836 */ /* 0x000fc40000000000 */
[----:B------:R-:W-:Y:S02]  /*5120*/  VIADD R110, R110, 0x1 ;  /* 0x000000016e6e7836 */ /* 0x000fe40000000000 */
[----:B------:R-:W-:Y:S01]  /*5130*/  IMAD.U32 R2, RZ, RZ, UR4 ;  /* 0x00000004ff027e24 */ /* 0x000fe2000f8e00ff */
[----:B---3--:R3:W-:Y:S04]  /*5140*/  SYNCS.ARRIVE.TRANS64.ART0 RZ, [R3+URZ+0xa0], R0 ;  /* 0x0000a00003ff79a7 */ /* 0x0087e800085000ff */
[----:B------:R3:W-:Y:S01]  /*5150*/  @!P0 STS [R121+0x35c00], R2 ;  /* 0x035c000279008388 */ /* 0x0007e20000000800 */
[----:B------:R-:W-:Y:S01]  /*5160*/  BAR.SYNC.DEFER_BLOCKING 0x2, 0x80 ;  /* 0x0082000000007b1d */ /* 0x000fe20000010000 */
[----:B------:R-:W-:-:S13]  /*5170*/  LOP3.LUT P0, RZ, R124, R105, RZ, 0xfc, !PT ;  /* 0x000000697cff7212 */ /* 0x000fda000780fcff */
[----:B------:R-:W-:Y:S05]  /*5180*/  @P0 BRA `(.L_x_77) ;  /* 0x0000000000280947 */ /* 0x000fea0003800000 */
[----:B------:R-:W-:Y:S01]  /*5190*/  IMAD.U32 R86, RZ, RZ, UR7 ;  /* 0x00000007ff567e24 */ /* 0x000fe2000f8e00ff */
[----:B------:R-:W-:Y:S01]  /*51a0*/  MOV R87, 0x400 ;  /* 0x0000040000577802 */ /* 0x000fe20000000f00 */
[----:B------:R-:W4:Y:S03]  /*51b0*/  LDCU.64 UR4, c[0x0][0x740] ;  /* 0x0000e800ff0477ac */ /* 0x000f260008000a00 */
[----:B------:R-:W-:-:S05]  /*51c0*/  LEA R87, R86, R87, 0x18 ;  /* 0x0000005756577211 */ /* 0x000fca00078ec0ff */
[----:B-1----:R-:W1:Y:S01]  /*51d0*/  LDS.128 R4, [R87+0x35c00] ;  /* 0x035c000057047984 */ /* 0x002e620000000c00 */
[----:B---34-:R-:W-:-:S04]  /*51e0*/  LEA R2, P0, R103, UR4, 0x2 ;  /* 0x0000000467027c11 */ /* 0x018fc8000f8010ff */
[----:B------:R-:W-:Y:S02]  /*51f0*/  LEA.HI.X R3, R103, UR5, R102, 0x2, P0 ;  /* 0x0000000567037c11 */ /* 0x000fe400080f1466 */
[----:B-1----:R-:W-:-:S04]  /*5200*/  FMNMX3 R4, R4, RZ, R5, !PT ;  /* 0x000000ff04047276 */ /* 0x002fc80007800005 */
[----:B------:R-:W-:-:S05]  /*5210*/  FMNMX3 R7, R4, R6, R7, !PT ;  /* 0x0000000604077276 */ /* 0x000fca0007800007 */
[----:B------:R4:W-:Y:S02]  /*5220*/  REDG.E.MAX.S32.STRONG.GPU desc[UR30][R2.64], R7 ;  /* 0x000000070200798e */ /* 0x0009e4000d12e31e */
.L_x_77:
[----:B------:R-:W-:Y:S05]  /*5230*/  BSYNC.RECONVERGENT B0 ;  /* 0x0000000000007941 */ /* 0x000fea0003800200 */
.L_x_76:
[----:B--2---:R-:W-:Y:S02]  /*5240*/  ISETP.NE.AND P0, PT, R91, 0x1, PT ;  /* 0x000000015b00780c */ /* 0x004fe40003f05270 */
[----:B------:R-:W-:Y:S02]  /*5250*/  ISETP.NE.AND P1, PT, R110, 0x2, PT ;  /* 0x000000026e00780c */ /* 0x000fe40003f25270 */
[----:B------:R-:W-:Y:S02]  /*5260*/  ISETP.NE.AND P2, PT, R108, 0x2, PT ;  /* 0x000000026c00780c */ /* 0x000fe40003f45270 */
[----:B------:R-:W-:Y:S02]  /*5270*/  SEL R4, RZ, 0x1, P1 ;  /* 0x00000001ff047807 */ /* 0x000fe40000800000 */
[----:B---34-:R-:W-:Y:S02]  /*5280*/  SEL R2, RZ, 0x1, P2 ;  /* 0x00000001ff027807 */ /* 0x018fe40001000000 */
[----:B------:R-:W-:-:S02]  /*5290*/  LOP3.LUT R109, R109, R4, RZ, 0x3c, !PT ;  /* 0x000000046d6d7212 */ /* 0x000fc400078e3cff */
[----:B------:R-:W-:Y:S02]  /*52a0*/  LOP3.LUT R107, R107, R2, RZ, 0x3c, !PT ;  /* 0x000000026b6b7212 */ /* 0x000fe400078e3cff */
[----:B------:R-:W-:Y:S02]  /*52b0*/  SEL R110, R110, RZ, P1 ;  /* 0x000000ff6e6e7207 */ /* 0x000fe40000800000 */
[----:B------:R-:W-:Y:S01]  /*52c0*/  SEL R108, R108, RZ, P2 ;  /* 0x000000ff6c6c7207 */ /* 0x000fe20001000000 */
[----:B------:R-:W-:Y:S06]  /*52d0*/  @!P0 BRA `(.L_x_78) ;  /* 0xffffffe400a08947 */ /* 0x000fec000383ffff */
.L_x_66:
[----:B------:R-:W-:-:S13]  /*52e0*/  ISETP.NE.AND P0, PT, R124, RZ, PT ;  /* 0x000000ff7c00720c */ /* 0x000fda0003f05270 */
[----:B------:R-:W-:Y:S05]  /*52f0*/  @P0 BRA `(.L_x_79) ;  /* 0x0000000000200947 */ /* 0x000fea0003800000 */
[----:B------:R-:W2:Y:S01]  /*5300*/  S2UR UR4, SR_CgaCtaId ;  /* 0x00000000000479c3 */ /* 0x000ea20000008800 */
[----:B------:R-:W-:Y:S01]  /*5310*/  ELECT P1, URZ, PT ;  /* 0x0000000000ff782f */ /* 0x000fe20003820000 */
[----:B------:R-:W-:-:S06]  /*5320*/  IMAD.MOV.U32 R2, RZ, RZ, 0x1 ;  /* 0x00000001ff027424 */ /* 0x000fcc00078e00ff */
[----:B------:R-:W-:Y:S06]  /*5330*/  UVIRTCOUNT.DEALLOC.SMPOOL 0x80 ;  /* 0x000000800000784c */ /* 0x000fec0000000000 */
[----:B-1----:R-:W-:Y:S01]  /*5340*/  @P1 MOV R3, 0x40 ;  /* 0x0000004000031802 */ /* 0x002fe20000000f00 */
[----:B--2---:R-:W-:-:S05]  /*5350*/  @P1 IMAD.U32 R86, RZ, RZ, UR4 ;  /* 0x00000004ff561e24 */ /* 0x004fca000f8e00ff */
[----:B------:R-:W-:-:S05]  /*5360*/  @P1 LEA R3, R86, R3, 0x18 ;  /* 0x0000000356031211 */ /* 0x000fca00078ec0ff */
[----:B------:R2:W-:Y:S02]  /*5370*/  @P1 STS.U8 [R3], R2 ;  /* 0x0000000203001388 */ /* 0x0005e40000000000 */
.L_x_79:
[----:B------:R-:W-:Y:S06]  /*5380*/  BAR.SYNC.DEFER_BLOCKING 0x2, 0x80 ;  /* 0x0082000000007b1d */ /* 0x000fec0000010000 */
[----:B------:R-:W-:Y:S05]  /*5390*/  @P0 BRA `(.L_x_80) ;  /* 0x0000000000d80947 */ /* 0x000fea0003800000 */
[----:B-12---:R-:W-:Y:S01]  /*53a0*/  VIADD R3, R87, 0xb0 ;  /* 0x000000b057037836 */ /* 0x006fe20000000000 */
[----:B------:R-:W-:Y:S01]  /*53b0*/  LOP3.LUT R86, R86, 0x1, RZ, 0x3c, !PT ;  /* 0x0000000156567812 */ /* 0x000fe200078e3cff */
[----:B------:R-:W-:Y:S03]  /*53c0*/  BSSY B0, `(.L_x_81) ;  /* 0x0000005000007945 */ /* 0x000fe60003800000 */
[----:B------:R-:W-:-:S04]  /*53d0*/  PRMT R3, R86, 0x654, R3 ;  /* 0x0000065456037816 */ /* 0x000fc80000000003 */
[----:B------:R1:W-:Y:S01]  /*53e0*/  SYNCS.ARRIVE.TRANS64.RED.ART0 RZ, [R3+URZ], R0 ;  /* 0x0000000003ff79a7 */ /* 0x0003e200085004ff */
[----:B------:R-:W2:Y:S02]  /*53f0*/  SYNCS.PHASECHK.TRANS64.TRYWAIT P0, [R87+URZ+0xb0], RZ ;  /* 0x0000b0ff570075a7 */ /* 0x000ea400080011ff */
[----:B-12---:R-:W-:Y:S05]  /*5400*/  @!P0 BRA `(.L_x_82) ;  /* 0x0000000800948947 */ /* 0x006fea0003800000 */
.L_x_112:
[----:B------:R-:W-:Y:S05]  /*5410*/  BSYNC B0 ;  /* 0x0000000000007941 */ /* 0x000fea0003800000 */
.L_x_81:
[----:B------:R-:W2:Y:S01]  /*5420*/  S2UR UR5, SR_CgaCtaId ;  /* 0x00000000000579c3 */ /* 0x000ea20000008800 */
[----:B------:R-:W-:Y:S01]  /*5430*/  NOP ;  /* 0x0000000000007918 */ /* 0x000fe20000000000 */
[----:B------:R-:W-:Y:S01]  /*5440*/  UMOV UR4, 0x50 ;  /* 0x0000005000047882 */ /* 0x000fe20000000000 */
[----:B------:R-:W-:Y:S01]  /*5450*/  LOP3.LUT R4, R122, 0xffff, RZ, 0xc0, !PT ;  /* 0x0000ffff7a047812 */ /* 0x000fe200078ec0ff */
[----:B------:R-:W-:-:S03]  /*5460*/  IMAD.MOV.U32 R3, RZ, RZ, 0xffff ;  /* 0x0000ffffff037424 */ /* 0x000fc600078e00ff */
[----:B------:R-:W-:-:S04]  /*5470*/  SHF.R.U32.HI R4, RZ, 0x5, R4 ;  /* 0x00000005ff047819 */ /* 0x000fc80000011604 */
[----:B------:R-:W-:Y:S01]  /*5480*/  SHF.L.U32 R3, R3, R4, RZ ;  /* 0x0000000403037219 */ /* 0x000fe200000006ff */
[----:B------:R-:W-:-:S05]  /*5490*/  VIADD R5, R4, 0x10 ;  /* 0x0000001004057836 */ /* 0x000fca0000000000 */
[----:B------:R-:W-:Y:S01]  /*54a0*/  SHF.L.U32 R0, R0, R5, RZ ;  /* 0x0000000500007219 */ /* 0x000fe200000006ff */
[----:B--2---:R-:W-:-:S03]  /*54b0*/  ULEA UR5, UR5, UR4, 0x18 ;  /* 0x0000000405057291 */ /* 0x004fc6000f8ec0ff */
[----:B------:R-:W-:-:S04]  /*54c0*/  LOP3.LUT R5, R0, R3, RZ, 0xfc, !PT ;  /* 0x0000000300057212 */ /* 0x000fc800078efcff */
[C---:B------:R-:W-:Y:S02]  /*54d0*/  LOP3.LUT R3, R5.reuse, 0xffff, RZ, 0xc0, !PT ;  /* 0x0000ffff05037812 */ /* 0x040fe400078ec0ff */
[----:B------:R-:W2:Y:S02]  /*54e0*/  LDS R2, [UR5] ;  /* 0x00000005ff027984 */ /* 0x000ea40008000800 */
[----:B--2---:R-:W-:-:S04]  /*54f0*/  LOP3.LUT R0, R5, 0xffff, R2, 0x80, !PT ;  /* 0x0000ffff05007812 */ /* 0x004fc800078e8002 */
[----:B------:R-:W-:-:S13]  /*5500*/  ISETP.NE.AND P0, PT, R0, R3, PT ;  /* 0x000000030000720c */ /* 0x000fda0003f05270 */
[----:B------:R-:W-:Y:S05]  /*5510*/  @P0 BRA `(.L_x_83) ;  /* 0x00000000006c0947 */ /* 0x000fea0003800000 */
[----:B------:R-:W-:Y:S02]  /*5520*/  SHF.R.U32.HI R0, RZ, 0x10, R2 ;  /* 0x00000010ff007819 */ /* 0x000fe40000011602 */
[----:B------:R-:W-:-:S04]  /*5530*/  SHF.R.U32.HI R3, RZ, 0x10, R5 ;  /* 0x00000010ff037819 */ /* 0x000fc80000011605 */
[----:B------:R-:W-:-:S04]  /*5540*/  LOP3.LUT R0, R0, R3, RZ, 0xc0, !PT ;  /* 0x0000000300007212 */ /* 0x000fc800078ec0ff */
[----:B------:R-:W-:-:S13]  /*5550*/  ISETP.NE.AND P0, PT, R0, R3, PT ;  /* 0x000000030000720c */ /* 0x000fda0003f05270 */
[----:B------:R-:W-:Y:S05]  /*5560*/  @P0 BRA `(.L_x_84) ;  /* 0x00000000004c0947 */ /* 0x000fea0003800000 */
[----:B------:R-:W-:Y:S02]  /*5570*/  R2UR UR4, R5 ;  /* 0x00000000050472ca */ /* 0x000fe400000e0000 */
[----:B------:R-:W-:Y:S02]  /*5580*/  ELECT P0, URZ, PT ;  /* 0x0000000000ff782f */ /* 0x000fe40003800000 */
[----:B------:R-:W-:-:S09]  /*5590*/  PLOP3.LUT P1, PT, PT, PT, PT, 0x8, 0x80 ;  /* 0x000000000080781c */ /* 0x000fd20003f2e170 */
[----:B------:R-:W-:Y:S02]  /*55a0*/  ULOP3.LUT UR4, URZ, UR4, URZ, 0x33, !UPT ;  /* 0x00000004ff047292 */ /* 0x000fe4000f8e33ff */
[----:B------:R-:W-:-:S10]  /*55b0*/  VOTEU.ANY UP0, P0 ;  /* 0x0000000000ff7886 */ /* 0x000fd40000000100 */
.L_x_85:
[----:B------:R-:W-:Y:S01]  /*55c0*/  @P0 ELECT P1, URZ, PT ;  /* 0x0000000000ff082f */ /* 0x000fe20003820000 */
[----:B------:R2:W-:-:S12]  /*55d0*/  @UP0 UTCATOMSWS.AND URZ, UR4 ;  /* 0x0000000400ff09e3 */ /* 0x0005d80008000000 */
[----:B------:R-:W-:Y:S02]  /*55e0*/  @P1 PLOP3.LUT P0, PT, P1, PT, PT, 0x8, 0x80 ;  /* 0x000000000080181c */ /* 0x000fe40000f0e170 */
[----:B------:R-:W-:-:S11]  /*55f0*/  PLOP3.LUT P1, PT, PT, PT, PT, 0x8, 0x80 ;  /* 0x000000000080781c */ /* 0x000fd60003f2e170 */
[----:B--2---:R-:W-:Y:S05]  /*5600*/  @P0 BRA.U.ANY `(.L_x_85) ;  /* 0xfffffffd00ec0947 */ /* 0x004fea000393ffff */
[----:B------:R-:W2:Y:S01]  /*5610*/  S2R R2, SR_LANEID ;  /* 0x0000000000027919 */ /* 0x000ea20000000000 */
[----:B------:R-:W-:Y:S01]  /*5620*/  IMAD.U32 R0, RZ, RZ, UR4 ;  /* 0x00000004ff007e24 */ /* 0x000fe2000f8e00ff */
[----:B------:R-:W-:Y:S02]  /*5630*/  VOTEU.ANY UR6, UPT, PT ;  /* 0x0000000000067886 */ /* 0x000fe400038e0100 */
[----:B------:R-:W-:Y:S01]  /*5640*/  UFLO.U32 UR6, UR6 ;  /* 0x00000006000672bd */ /* 0x000fe200080e0000 */
[----:B------:R-:W3:Y:S05]  /*5650*/  REDUX UR4, R0 ;  /* 0x00000000000473c4 */ /* 0x000eea0000000000 */
[----:B--2---:R-:W-:-:S02]  /*5660*/  ISETP.EQ.U32.AND P0, PT, R2, UR6, PT ;  /* 0x0000000602007c0c */ /* 0x004fc4000bf02070 */
[----:B---3--:R-:W-:-:S11]  /*5670*/  MOV R2, UR4 ;  /* 0x0000000400027c02 */ /* 0x008fd60008000f00 */
[----:B------:R2:W-:Y:S01]  /*5680*/  @P0 ATOMS.AND RZ, [UR5], R2 ;  /* 0x00000002ffff098c */ /* 0x0005e2000a800005 */
[----:B------:R-:W-:Y:S05]  /*5690*/  BRA `(.L_x_86) ;  /* 0x0000000000147947 */ /* 0x000fea0003800000 */
.L_x_84:
[----:B------:R-:W-:Y:S02]  /*56a0*/  MOV R2, 0x56c0 ;  /* 0x000056c000027802 */ /* 0x000fe40000000f00 */
[----:B-1----:R-:W-:Y:S05]  /*56b0*/  CALL.REL.NOINC `($__internal_0_$__cuda_sm10x_tcgen05_guardrail_trap_col_being_dealloced_not_returned_by_alloc) ;  /* 0x0000000400fc7944 */ /* 0x002fea0003c00000 */
[----:B------:R-:W-:Y:S05]  /*56c0*/  BRA `(.L_x_86) ;  /* 0x0000000000087947 */ /* 0x000fea0003800000 */
.L_x_83:
[----:B------:R-:W-:Y:S02]  /*56d0*/  MOV R2, 0x56f0 ;  /* 0x000056f000027802 */ /* 0x000fe40000000f00 */
[----:B-1----:R-:W-:Y:S05]  /*56e0*/  CALL.REL.NOINC `($__internal_2_$__cuda_sm10x_tcgen05_guardrail_trap_unallocated_columns_being_dealloced) ;  /* 0x0000000800087944 */ /* 0x002fea0003c00000 */
.L_x_86:
[----:B------:R-:W-:Y:S01]  /*56f0*/  NOP ;  /* 0x0000000000007918 */ /* 0x000fe20000000000 */
.L_x_80:
[----:B------:R-:W-:Y:S01]  /*5700*/  ISETP.NE.AND P0, PT, R124, RZ, PT ;  /* 0x000000ff7c00720c */ /* 0x000fe20003f05270 */
[----:B------:R-:W-:-:S04]  /*5710*/  DEPBAR.LE SB0, 0x0 ;  /* 0x000080000000791a */ /* 0x000fc80000000000 */
[----:B------:R-:W-:-:S08]  /*5720*/  DEPBAR.LE SB0, 0x0 ;  /* 0x000080000000791a */ /* 0x000fd00000000000 */
[----:B------:R-:W-:Y:S05]  /*5730*/  @P0 BRA `(.L_x_52) ;  /* 0x0000000000200947 */ /* 0x000fea0003800000 */
[----:B------:R-:W-:Y:S01]  /*5740*/  ELECT P0, URZ, PT ;  /* 0x0000000000ff782f */ /* 0x000fe20003800000 */
[----:B------:R-:W-:-:S12]  /*5750*/  IMAD.MOV.U32 R0, RZ, RZ, 0x20 ;  /* 0x00000020ff007424 */ /* 0x000fd800078e00ff */
[----:B--2---:R-:W-:-:S04]  /*5760*/  @P0 IADD3 R2, PT, PT, -R0, 0x100000, RZ ;  /* 0x0010000000020810 */ /* 0x004fc80007ffe1ff */
[C---:B-1----:R-:W-:Y:S02]  /*5770*/  @P0 SHF.L.U32 R3, R2.reuse, 0xb, RZ ;  /* 0x0000000b02030819 */ /* 0x042fe400000006ff */
[----:B------:R-:W-:-:S05]  /*5780*/  @P0 SHF.L.U32 R2, R2, 0x1, RZ ;  /* 0x0000000102020819 */ /* 0x000fca00000006ff */
[----:B------:R1:W-:Y:S04]  /*5790*/  @P0 STS.64 [R87+URZ+0xb0], R2 ;  /* 0x0000b00257000988 */ /* 0x0003e80008000aff */
[----:B------:R-:W2:Y:S02]  /*57a0*/  FENCE.VIEW.ASYNC.S ;  /* 0x00000000000073c6 */ /* 0x000ea40000000000 */
[----:B--2---:R-:W2:Y:S02]  /*57b0*/  SYNCS.CCTL.IVALL ;  /* 0x00000000000079b1 */ /* 0x004ea40000000000 */
.L_x_52:
[----:B--2---:R-:W-:Y:S01]  /*57c0*/  NOP ;  /* 0x0000000000007918 */ /* 0x004fe20000000000 */
[----:B-1----:R-:W-:Y:S05]  /*57d0*/  EXIT ;  /* 0x000000000000794d */ /* 0x002fea0003800000 */
.L_x_22:
[----:B------:R-:W-:-:S07]  /*57e0*/  MOV R20, R21 ;  /* 0x0000001500147202 */ /* 0x000fce0000000f00 */
.L_x_87:
[----:B----4-:R4:W3:Y:S02]  /*57f0*/  SYNCS.PHASECHK.TRANS64.TRYWAIT P0, [R14+URZ+0xa0], R21 ;  /* 0x0000a0150e0075a7 */ /* 0x0108e400080011ff */
[----:B---3--:R-:W-:Y:S05]  /*5800*/  @!P0 NANOSLEEP.SYNCS 0x989680 ;  /* 0x009896800000895d */ /* 0x008fea0003900000 */
[----:B------:R-:W3:Y:S02]  /*5810*/  @!P0 SYNCS.PHASECHK.TRANS64 P0, [R14+URZ+0xa0], R21 ;  /* 0x0000a0150e0085a7 */ /* 0x000ee400080010ff */
[----:B---3--:R-:W-:Y:S05]  /*5820*/  @!P0 BRA `(.L_x_87) ;  /* 0xfffffffc00f08947 */ /* 0x008fea000383ffff */
[----:B------:R-:W-:Y:S05]  /*5830*/  BRA `(.L_x_88) ;  /* 0xffffffb400e87947 */ /* 0x000fea000383ffff */
.L_x_24:
[----:B------:R-:W-:-:S07]  /*5840*/  MOV R7, R6 ;  /* 0x0000000600077202 */ /* 0x000fce0000000f00 */
.L_x_89:
[----:B--2---:R2:W3:Y:S02]  /*5850*/  SYNCS.PHASECHK.TRANS64.TRYWAIT P0, [R2+URZ+0xa0], R7 ;  /* 0x0000a007020075a7 */ /* 0x0044e400080011ff */
[----:B---3--:R-:W-:Y:S05]  /*5860*/  @!P0 NANOSLEEP.SYNCS 0x989680 ;  /* 0x009896800000895d */ /* 0x008fea0003900000 */
[----:B------:R-:W3:Y:S02]  /*5870*/  @!P0 SYNCS.PHASECHK.TRANS64 P0, [R2+URZ+0xa0], R7 ;  /* 0x0000a007020085a7 */ /* 0x000ee400080010ff */
[----:B---3--:R-:W-:Y:S05]  /*5880*/  @!P0 BRA `(.L_x_89) ;  /* 0xfffffffc00f08947 */ /* 0x008fea000383ffff */
[----:B------:R-:W-:Y:S05]  /*5890*/  BRA `(.L_x_90) ;  /* 0xffffffb800947947 */ /* 0x000fea000383ffff */
.L_x_25:
[----:B------:R-:W-:-:S07]  /*58a0*/  MOV R9, R8 ;  /* 0x0000000800097202 */ /* 0x000fce0000000f00 */
.L_x_91:
[----:B--2---:R2:W3:Y:S02]  /*58b0*/  SYNCS.PHASECHK.TRANS64.TRYWAIT P0, [R3+URZ+0xa0], R9 ;  /* 0x0000a009030075a7 */ /* 0x0044e400080011ff */
[----:B---3--:R-:W-:Y:S05]  /*58c0*/  @!P0 NANOSLEEP.SYNCS 0x989680 ;  /* 0x009896800000895d */ /* 0x008fea0003900000 */
[----:B------:R-:W3:Y:S02]  /*58d0*/  @!P0 SYNCS.PHASECHK.TRANS64 P0, [R3+URZ+0xa0], R9 ;  /* 0x0000a009030085a7 */ /* 0x000ee400080010ff */
[----:B---3--:R-:W-:Y:S05]  /*58e0*/  @!P0 BRA `(.L_x_91) ;  /* 0xfffffffc00f08947 */ /* 0x008fea000383ffff */
[----:B------:R-:W-:Y:S05]  /*58f0*/  BRA `(.L_x_17) ;  /* 0xffffffb800c87947 */ /* 0x000fea000383ffff */
.L_x_27:
[----:B------:R-:W-:-:S07]  /*5900*/  MOV R0, UR34 ;  /* 0x0000002200007c02 */ /* 0x000fce0008000f00 */
.L_x_92:
[----:B---3--:R3:W4:Y:S02]  /*5910*/  SYNCS.PHASECHK.TRANS64.TRYWAIT P0, [R0+URZ+0x90], RZ ;  /* 0x000090ff000075a7 */ /* 0x00872400080011ff */
[----:B----4-:R-:W-:Y:S05]  /*5920*/  @!P0 NANOSLEEP.SYNCS 0x989680 ;  /* 0x009896800000895d */ /* 0x010fea0003900000 */
[----:B------:R-:W4:Y:S02]  /*5930*/  @!P0 SYNCS.PHASECHK.TRANS64 P0, [R0+URZ+0x90], RZ ;  /* 0x000090ff000085a7 */ /* 0x000f2400080010ff */
[----:B----4-:R-:W-:Y:S05]  /*5940*/  @!P0 BRA `(.L_x_92) ;  /* 0xfffffffc00f08947 */ /* 0x010fea000383ffff */
[----:B------:R-:W-:Y:S05]  /*5950*/  BRA `(.L_x_93) ;  /* 0xffffffb800d47947 */ /* 0x000fea000383ffff */
.L_x_30:
[----:B------:R-:W-:Y:S02]  /*5960*/  MOV R4, UR4 ;  /* 0x0000000400047c02 */ /* 0x000fe40008000f00 */
[----:B------:R-:W-:Y:S02]  /*5970*/  MOV R5, UR4 ;  /* 0x0000000400057c02 */ /* 0x000fe40008000f00 */
[----:B------:R-:W-:-:S07]  /*5980*/  MOV R0, UR5 ;  /* 0x0000000500007c02 */ /* 0x000fce0008000f00 */
.L_x_94:
[----:B-1----:R1:W3:Y:S02]  /*5990*/  SYNCS.PHASECHK.TRANS64.TRYWAIT P0, [R0+URZ+0x38], R5 ;  /* 0x00003805000075a7 */ /* 0x0022e400080011ff */
[----:B---3--:R-:W-:Y:S05]  /*59a0*/  @!P0 NANOSLEEP.SYNCS 0x989680 ;  /* 0x009896800000895d */ /* 0x008fea0003900000 */
[----:B------:R-:W3:Y:S02]  /*59b0*/  @!P0 SYNCS.PHASECHK.TRANS64 P0, [R0+URZ+0x38], R5 ;  /* 0x00003805000085a7 */ /* 0x000ee400080010ff */
[----:B---3--:R-:W-:Y:S05]  /*59c0*/  @!P0 BRA `(.L_x_94) ;  /* 0xfffffffc00f08947 */ /* 0x008fea000383ffff */
[----:B------:R-:W-:Y:S05]  /*59d0*/  BRA `(.L_x_29) ;  /* 0xffffffbc008c7947 */ /* 0x000fea000383ffff */
.L_x_33:
[----:B------:R-:W-:-:S07]  /*59e0*/  MOV R5, R4 ;  /* 0x0000000400057202 */ /* 0x000fce0000000f00 */
.L_x_95:
[----:B--2---:R2:W3:Y:S02]  /*59f0*/  SYNCS.PHASECHK.TRANS64.TRYWAIT P0, [R3+URZ+0x90], R5 ;  /* 0x00009005030075a7 */ /* 0x0044e400080011ff */
[----:B---3--:R-:W-:Y:S05]  /*5a00*/  @!P0 NANOSLEEP.SYNCS 0x989680 ;  /* 0x009896800000895d */ /* 0x008fea0003900000 */
[----:B------:R-:W3:Y:S02]  /*5a10*/  @!P0 SYNCS.PHASECHK.TRANS64 P0, [R3+URZ+0x90], R5 ;  /* 0x00009005030085a7 */ /* 0x000ee400080010ff */
[----:B---3--:R-:W-:Y:S05]  /*5a20*/  @!P0 BRA `(.L_x_95) ;  /* 0xfffffffc00f08947 */ /* 0x008fea000383ffff */
[----:B------:R-:W-:Y:S05]  /*5a30*/  BRA `(.L_x_96) ;  /* 0xffffffc000287947 */ /* 0x000fea000383ffff */
.L_x_35:
[----:B------:R-:W-:Y:S02]  /*5a40*/  MOV R2, UR4 ;  /* 0x0000000400027c02 */ /* 0x000fe40008000f00 */
[----:B--2---:R-:W-:Y:S02]  /*5a50*/  MOV R3, UR4 ;  /* 0x0000000400037c02 */ /* 0x004fe40008000f00 */
[----:B------:R-:W-:-:S07]  /*5a60*/  MOV R0, UR5 ;  /* 0x0000000500007c02 */ /* 0x000fce0008000f00 */
.L_x_97:
[----:B-1----:R1:W2:Y:S02]  /*5a70*/  SYNCS.PHASECHK.TRANS64.TRYWAIT P0, [R0+URZ+0x38], R3 ;  /* 0x00003803000075a7 */ /* 0x0022a400080011ff */
[----:B--2---:R-:W-:Y:S05]  /*5a80*/  @!P0 NANOSLEEP.SYNCS 0x989680 ;  /* 0x009896800000895d */ /* 0x004fea0003900000 */
[----:B------:R-:W2:Y:S02]  /*5a90*/  @!P0 SYNCS.PHASECHK.TRANS64 P0, [R0+URZ+0x38], R3 ;  /* 0x00003803000085a7 */ /* 0x000ea400080010ff */
[----:B--2---:R-:W-:Y:S05]  /*5aa0*/  @!P0 BRA `(.L_x_97) ;  /* 0xfffffffc00f08947 */ /* 0x004fea000383ffff */
[----:B------:R-:W-:Y:S05]  /*5ab0*/  BRA `(.L_x_98) ;  /* 0xffffffc000c07947 */ /* 0x000fea000383ffff */
.L_x_37:
[----:B------:R-:W-:-:S07]  /*5ac0*/  MOV R2, UR12 ;  /* 0x0000000c00027c02 */ /* 0x000fce0008000f00 */
.L_x_99:
[----:B-1----:R1:W3:Y:S02]  /*5ad0*/  SYNCS.PHASECHK.TRANS64.TRYWAIT P0, [R2+URZ+0x90], RZ ;  /* 0x000090ff020075a7 */ /* 0x0022e400080011ff */
[----:B---3--:R-:W-:Y:S05]  /*5ae0*/  @!P0 NANOSLEEP.SYNCS 0x989680 ;  /* 0x009896800000895d */ /* 0x008fea0003900000 */
[----:B------:R-:W3:Y:S02]  /*5af0*/  @!P0 SYNCS.PHASECHK.TRANS64 P0, [R2+URZ+0x90], RZ ;  /* 0x000090ff020085a7 */ /* 0x000ee400080010ff */
[----:B---3--:R-:W-:Y:S05]  /*5b00*/  @!P0 BRA `(.L_x_99) ;  /* 0xfffffffc00f08947 */ /* 0x008fea000383ffff */
[----:B------:R-:W-:Y:S05]  /*5b10*/  BRA `(.L_x_100) ;  /* 0xffffffc000e07947 */ /* 0x000fea000383ffff */
.L_x_40:
[----:B------:R-:W-:Y:S02]  /*5b20*/  MOV R2, UR13 ;  /* 0x0000000d00027c02 */ /* 0x000fe40008000f00 */
[----:B------:R-:W-:Y:S02]  /*5b30*/  MOV R3, UR13 ;  /* 0x0000000d00037c02 */ /* 0x000fe40008000f00 */
[----:B------:R-:W-:-:S07]  /*5b40*/  MOV R0, UR17 ;  /* 0x0000001100007c02 */ /* 0x000fce0008000f00 */
.L_x_101:
[----:B-1----:R1:W2:Y:S02]  /*5b50*/  SYNCS.PHASECHK.TRANS64.TRYWAIT P0, [R0+URZ+0x80], R3 ;  /* 0x00008003000075a7 */ /* 0x0022a400080011ff */
[----:B--2---:R-:W-:Y:S05]  /*5b60*/  @!P0 NANOSLEEP.SYNCS 0x989680 ;  /* 0x009896800000895d */ /* 0x004fea0003900000 */
[----:B------:R-:W2:Y:S02]  /*5b70*/  @!P0 SYNCS.PHASECHK.TRANS64 P0, [R0+URZ+0x80], R3 ;  /* 0x00008003000085a7 */ /* 0x000ea400080010ff */
[----:B--2---:R-:W-:Y:S05]  /*5b80*/  @!P0 BRA `(.L_x_101) ;  /* 0xfffffffc00f08947 */ /* 0x004fea000383ffff */
[----:B------:R-:W-:Y:S05]  /*5b90*/  BRA `(.L_x_39) ;  /* 0xffffffc800387947 */ /* 0x000fea000383ffff */
.L_x_43:
[----:B------:R-:W-:Y:S02]  /*5ba0*/  MOV R2, UR25 ;  /* 0x0000001900027c02 */ /* 0x000fe40008000f00 */
[----:B------:R-:W-:Y:S02]  /*5bb0*/  MOV R3, UR25 ;  /* 0x0000001900037c02 */ /* 0x000fe40008000f00 */
[----:B------:R-:W-:Y:S07]  /*5bc0*/  MOV R0, UR13 ;  /* 0x0000000d00007c02 */ /* 0x000fee0008000f00 */
.L_x_102:
[----:B-1----:R1:W2:Y:S02]  /*5bd0*/  SYNCS.PHASECHK.TRANS64.TRYWAIT P0, [R0+URZ], R3 ;  /* 0x00000003000075a7 */ /* 0x0022a400080011ff */
[----:B--2---:R-:W-:Y:S05]  /*5be0*/  @!P0 NANOSLEEP.SYNCS 0x989680 ;  /* 0x009896800000895d */ /* 0x004fea0003900000 */
[----:B------:R-:W2:Y:S02]  /*5bf0*/  @!P0 SYNCS.PHASECHK.TRANS64 P0, [R0+URZ], R3 ;  /* 0x00000003000085a7 */ /* 0x000ea400080010ff */
[----:B--2---:R-:W-:Y:S05]  /*5c00*/  @!P0 BRA `(.L_x_102) ;  /* 0xfffffffc00f08947 */ /* 0x004fea000383ffff */
[----:B------:R-:W-:Y:S05]  /*5c10*/  BRA `(.L_x_42) ;  /* 0xffffffc800bc7947 */ /* 0x000fea000383ffff */
.L_x_46:
[-C--:B------:R-:W-:Y:S02]  /*5c20*/  MOV R6, R3.reuse ;  /* 0x0000000300067202 */ /* 0x080fe40000000f00 */
[----:B------:R-:W-:-:S07]  /*5c30*/  MOV R7, R3 ;  /* 0x0000000300077202 */ /* 0x000fce0000000f00 */
.L_x_103:
[----:B--2---:R2:W3:Y:S02]  /*5c40*/  SYNCS.PHASECHK.TRANS64.TRYWAIT P0, [R2+URZ+0x90], R7 ;  /* 0x00009007020075a7 */ /* 0x0044e400080011ff */
[----:B---3--:R-:W-:Y:S05]  /*5c50*/  @!P0 NANOSLEEP.SYNCS 0x989680 ;  /* 0x009896800000895d */ /* 0x008fea0003900000 */
[----:B------:R-:W3:Y:S02]  /*5c60*/  @!P0 SYNCS.PHASECHK.TRANS64 P0, [R2+URZ+0x90], R7 ;  /* 0x00009007020085a7 */ /* 0x000ee400080010ff */
[----:B---3--:R-:W-:Y:S05]  /*5c70*/  @!P0 BRA `(.L_x_103) ;  /* 0xfffffffc00f08947 */ /* 0x008fea000383ffff */
[----:B------:R-:W-:Y:S05]  /*5c80*/  BRA `(.L_x_104) ;  /* 0xffffffcc00687947 */ /* 0x000fea000383ffff */
.L_x_61:
[----:B------:R-:W-:-:S07]  /*5c90*/  MOV R15, R14 ;  /* 0x0000000e000f7202 */ /* 0x000fce0000000f00 */
.L_x_105:
[----:B-1----:R1:W2:Y:S02]  /*5ca0*/  SYNCS.PHASECHK.TRANS64.TRYWAIT P0, [R3+URZ], R15 ;  /* 0x0000000f030075a7 */ /* 0x0022a400080011ff */
[----:B--2---:R-:W-:Y:S05]  /*5cb0*/  @!P0 NANOSLEEP.SYNCS 0x989680 ;  /* 0x009896800000895d */ /* 0x004fea0003900000 */
[----:B------:R-:W2:Y:S02]  /*5cc0*/  @!P0 SYNCS.PHASECHK.TRANS64 P0, [R3+URZ], R15 ;  /* 0x0000000f030085a7 */ /* 0x000ea400080010ff */
[----:B--2---:R-:W-:Y:S05]  /*5cd0*/  @!P0 BRA `(.L_x_105) ;  /* 0xfffffffc00f08947 */ /* 0x004fea000383ffff */
[----:B------:R-:W-:Y:S05]  /*5ce0*/  BRA `(.L_x_60) ;  /* 0xffffffd4003c7947 */ /* 0x000fea000383ffff */
.L_x_64:
[----:B------:R-:W-:-:S07]  /*5cf0*/  MOV R9, R8 ;  /* 0x0000000800097202 */ /* 0x000fce0000000f00 */
.L_x_106:
[----:B-1----:R1:W2:Y:S02]  /*5d00*/  SYNCS.PHASECHK.TRANS64.TRYWAIT P0, [R3+URZ], R9 ;  /* 0x00000009030075a7 */ /* 0x0022a400080011ff */
[----:B--2---:R-:W-:Y:S05]  /*5d10*/  @!P0 NANOSLEEP.SYNCS 0x989680 ;  /* 0x009896800000895d */ /* 0x004fea0003900000 */
[----:B------:R-:W2:Y:S02]  /*5d20*/  @!P0 SYNCS.PHASECHK.TRANS64 P0, [R3+URZ], R9 ;  /* 0x00000009030085a7 */ /* 0x000ea400080010ff */
[----:B--2---:R-:W-:Y:S05]  /*5d30*/  @!P0 BRA `(.L_x_106) ;  /* 0xfffffffc00f08947 */ /* 0x004fea000383ffff */
[----:B------:R-:W-:Y:S05]  /*5d40*/  BRA `(.L_x_63) ;  /* 0xffffffd400a47947 */ /* 0x000fea000383ffff */
.L_x_65:
[----:B-1----:R1:W3:Y:S02]  /*5d50*/  SYNCS.PHASECHK.TRANS64.TRYWAIT P0, [R87+URZ+0x90], RZ ;  /* 0x000090ff570075a7 */ /* 0x0022e400080011ff */
[----:B---3--:R-:W-:Y:S05]  /*5d60*/  @!P0 NANOSLEEP.SYNCS 0x989680 ;  /* 0x009896800000895d */ /* 0x008fea0003900000 */
[----:B------:R-:W3:Y:S02]  /*5d70*/  @!P0 SYNCS.PHASECHK.TRANS64 P0, [R87+URZ+0x90], RZ ;  /* 0x000090ff570085a7 */ /* 0x000ee400080010ff */
[----:B---3--:R-:W-:Y:S05]  /*5d80*/  @!P0 BRA `(.L_x_65) ;  /* 0xfffffffc00f08947 */ /* 0x008fea000383ffff */
[----:B------:R-:W-:Y:S05]  /*5d90*/  BRA `(.L_x_107) ;  /* 0xffffffd800087947 */ /* 0x000fea000383ffff */
.L_x_67:
[----:B------:R-:W-:-:S07]  /*5da0*/  MOV R2, R3 ;  /* 0x0000000300027202 */ /* 0x000fce0000000f00 */
.L_x_108:
[----:B--2---:R2:W3:Y:S02]  /*5db0*/  SYNCS.PHASECHK.TRANS64.TRYWAIT P1, [R126+URZ+0x70], R3 ;  /* 0x000070037e0075a7 */ /* 0x0044e400080211ff */
[----:B---3--:R-:W-:Y:S05]  /*5dc0*/  @!P1 NANOSLEEP.SYNCS 0x989680 ;  /* 0x009896800000995d */ /* 0x008fea0003900000 */
[----:B------:R-:W3:Y:S02]  /*5dd0*/  @!P1 SYNCS.PHASECHK.TRANS64 P1, [R126+URZ+0x70], R3 ;  /* 0x000070037e0095a7 */ /* 0x000ee400080210ff */
[----:B---3--:R-:W-:Y:S05]  /*5de0*/  @!P1 BRA `(.L_x_108) ;  /* 0xfffffffc00f09947 */ /* 0x008fea000383ffff */
[----:B------:R-:W-:Y:S05]  /*5df0*/  BRA `(.L_x_109) ;  /* 0xffffffdc00287947 */ /* 0x000fea000383ffff */
.L_x_75:
[----:B------:R-:W-:-:S07]  /*5e00*/  MOV R5, R4 ;  /* 0x0000000400057202 */ /* 0x000fce0000000f00 */
.L_x_110:
[----:B-1----:R1:W2:Y:S02]  /*5e10*/  SYNCS.PHASECHK.TRANS64.TRYWAIT P0, [R3+URZ+0x90], R5 ;  /* 0x00009005030075a7 */ /* 0x0022a400080011ff */
[----:B--2---:R-:W-:Y:S05]  /*5e20*/  @!P0 NANOSLEEP.SYNCS 0x989680 ;  /* 0x009896800000895d */ /* 0x004fea0003900000 */
[----:B------:R-:W2:Y:S02]  /*5e30*/  @!P0 SYNCS.PHASECHK.TRANS64 P0, [R3+URZ+0x90], R5 ;  /* 0x00009005030085a7 */ /* 0x000ea400080010ff */
[----:B--2---:R-:W-:Y:S05]  /*5e40*/  @!P0 BRA `(.L_x_110) ;  /* 0xfffffffc00f08947 */ /* 0x004fea000383ffff */
[----:B------:R-:W-:Y:S05]  /*5e50*/  BRA `(.L_x_111) ;  /* 0xfffffff000907947 */ /* 0x000fea000383ffff */
.L_x_82:
[----:B-1----:R1:W2:Y:S02]  /*5e60*/  SYNCS.PHASECHK.TRANS64.TRYWAIT P0, [R87+URZ+0xb0], RZ ;  /* 0x0000b0ff570075a7 */ /* 0x0022a400080011ff */
[----:B--2---:R-:W-:Y:S05]  /*5e70*/  @!P0 NANOSLEEP.SYNCS 0x989680 ;  /* 0x009896800000895d */ /* 0x004fea0003900000 */
[----:B------:R-:W2:Y:S02]  /*5e80*/  @!P0 SYNCS.PHASECHK.TRANS64 P0, [R87+URZ+0xb0], RZ ;  /* 0x0000b0ff570085a7 */ /* 0x000ea400080010ff */
[----:B--2---:R-:W-:Y:S05]  /*5e90*/  @!P0 BRA `(.L_x_82) ;  /* 0xfffffffc00f08947 */ /* 0x004fea000383ffff */
[----:B------:R-:W-:Y:S05]  /*5ea0*/  BRA `(.L_x_112) ;  /* 0xfffffff400587947 */ /* 0x000fea000383ffff */
        .weak           $__internal_0_$__cuda_sm10x_tcgen05_guardrail_trap_col_being_dealloced_not_returned_by_alloc
        .type           $__internal_0_$__cuda_sm10x_tcgen05_guardrail_trap_col_being_dealloced_not_returned_by_alloc,@function
        .size           $__internal_0_$__cuda_sm10x_tcgen05_guardrail_trap_col_being_dealloced_not_returned_by_alloc,($__internal_1_$__cuda_sm10x_tcgen05_guardrail_trap_phase_invalid_during_alloc - $__internal_0_$__cuda_sm10x_tcgen05_guardrail_trap_col_being_dealloced_not_returned_by_alloc)
$__internal_0_$__cuda_sm10x_tcgen05_guardrail_trap_col_being_dealloced_not_returned_by_alloc:
[----:B------:R-:W-:Y:S05]  /*5eb0*/  BPT.TRAP 0x1 ;  /* 0x000000040000795c */ /* 0x000fea0000300000 */
[----:B------:R-:W-:-:S04]  /*5ec0*/  HFMA2 R3, -RZ, RZ, 0, 0 ;  /* 0x00000000ff037431 */ /* 0x000fc800000001ff */
[----:B------:R-:W-:Y:S05]  /*5ed0*/  RET.REL.NODEC R2 `(kernel_cutlass_kernel_cudnngrouped_gemmgrouped_gemm_swiglugrouped_gemm_swiglu_quantBlockScaledContiguousGroupedGemmKernel_object_at__TiledMMA_ThrLayoutVMNK21111000_PermutationMNK____MMAAt_0) ;  /* 0xffffffa002487950 */ /* 0x000fea0003c3ffff */
        .weak           $__internal_1_$__cuda_sm10x_tcgen05_guardrail_trap_phase_invalid_during_alloc
        .type           $__internal_1_$__cuda_sm10x_tcgen05_guardrail_trap_phase_invalid_during_alloc,@function
        .size           $__internal_1_$__cuda_sm10x_tcgen05_guardrail_trap_phase_invalid_during_alloc,($__internal_2_$__cuda_sm10x_tcgen05_guardrail_trap_unallocated_columns_being_dealloced - $__internal_1_$__cuda_sm10x_tcgen05_guardrail_trap_phase_invalid_during_alloc)
$__internal_1_$__cuda_sm10x_tcgen05_guardrail_trap_phase_invalid_during_alloc:
[----:B------:R-:W-:Y:S05]  /*5ee0*/  BPT.TRAP 0x1 ;  /* 0x000000040000795c */ /* 0x000fea0000300000 */
[----:B------:R-:W-:-:S04]  /*5ef0*/  MOV R3, 0x0 ;  /* 0x0000000000037802 */ /* 0x000fc80000000f00 */
[----:B------:R-:W-:Y:S05]  /*5f00*/  RET.REL.NODEC R2 `(kernel_cutlass_kernel_cudnngrouped_gemmgrouped_gemm_swiglugrouped_gemm_swiglu_quantBlockScaledContiguousGroupedGemmKernel_object_at__TiledMMA_ThrLayoutVMNK21111000_PermutationMNK____MMAAt_0) ;  /* 0xffffffa0023c7950 */ /* 0x000fea0003c3ffff */
        .weak           $__internal_2_$__cuda_sm10x_tcgen05_guardrail_trap_unallocated_columns_being_dealloced
        .type           $__internal_2_$__cuda_sm10x_tcgen05_guardrail_trap_unallocated_columns_being_dealloced,@function
        .size           $__internal_2_$__cuda_sm10x_tcgen05_guardrail_trap_unallocated_columns_being_dealloced,(.L_x_116 - $__internal_2_$__cuda_sm10x_tcgen05_guardrail_trap_unallocated_columns_being_dealloced)
$__internal_2_$__cuda_sm10x_tcgen05_guardrail_trap_unallocated_columns_being_dealloced:
[----:B------:R-:W-:Y:S05]  /*5f10*/  BPT.TRAP 0x1 ;  /* 0x000000040000795c */ /* 0x000fea0000300000 */
[----:B------:R-:W-:-:S04]  /*5f20*/  HFMA2 R3, -RZ, RZ, 0, 0 ;  /* 0x00000000ff037431 */ /* 0x000fc800000001ff */
[----:B------:R-:W-:Y:S05]  /*5f30*/  RET.REL.NODEC R2 `(kernel_cutlass_kernel_cudnngrouped_gemmgrouped_gemm_swiglugrouped_gemm_swiglu_quantBlockScaledContiguousGroupedGemmKernel_object_at__TiledMMA_ThrLayoutVMNK21111000_PermutationMNK____MMAAt_0) ;  /* 0xffffffa002307950 */ /* 0x000fea0003c3ffff */
.L_x_113:
[----:B------:R-:W-:-:S00]  /*5f40*/  BRA `(.L_x_113) ;  /* 0xfffffffc00fc7947 */ /* 0x000fc0000383ffff */
[----:B------:R-:W-:-:S00]  /*5f50*/  NOP ;  /* 0x0000000000007918 */ /* 0x000fc00000000000 */
        /* <DEDUP_REMOVED lines=10> */
.L_x_116:


//--------------------- .nv.shared.kernel_cutlass_kernel_cudnngrouped_gemmgrouped_gemm_swiglugrouped_gemm_swiglu_quantBlockScaledContiguousGroupedGemmKernel_object_at__TiledMMA_ThrLayoutVMNK21111000_PermutationMNK____MMAAt_0 --------------------------
	.section	.nv.shared.kernel_cutlass_kernel_cudnngrouped_gemmgrouped_gemm_swiglugrouped_gemm_swiglu_quantBlockScaledContiguousGroupedGemmKernel_object_at__TiledMMA_ThrLayoutVMNK21111000_PermutationMNK____MMAAt_0,"aw",@nobits
	.sectionflags	@""
	.align	1024
	.zero		1024


//--------------------- .nv.shared.reserved.0     --------------------------
	.section	.nv.shared.reserved.0,"aw",@nobits
	.align	8
	.weak		__nv_reservedSMEM_offset_0_alias
	.size		__nv_reservedSMEM_offset_0_alias, 0, 64
	.other		__nv_reservedSMEM_offset_0_alias,@"STO_CUDA_RESERVED_SHARED STV_DEFAULT"
__nv_reservedSMEM_offset_0_alias:
	.zero		0
.nv.shared.reserved.0:
	.zero		64
	.weak		__nv_reservedSMEM_allocation_phase
	.type		__nv_reservedSMEM_allocation_phase,@object
	.size		__nv_reservedSMEM_allocation_phase,(.L_0 - __nv_reservedSMEM_allocation_phase)
__nv_reservedSMEM_allocation_phase:
	.zero		1
.L_0:
	.zero		7
	.weak		__nv_reservedSMEM_devtool_atexit_pc
	.type		__nv_reservedSMEM_devtool_atexit_pc,@object
	.size		__nv_reservedSMEM_devtool_atexit_pc,(__nv_reservedSMEM_allocation_mask - __nv_reservedSMEM_devtool_atexit_pc)
__nv_reservedSMEM_devtool_atexit_pc:
	.zero		8
	.weak		__nv_reservedSMEM_allocation_mask
	.type		__nv_reservedSMEM_allocation_mask,@object
	.size		__nv_reservedSMEM_allocation_mask,(.L_2 - __nv_reservedSMEM_allocation_mask)
__nv_reservedSMEM_allocation_mask:
	.zero		4
.L_2:
	.zero		4
	.weak		__nv_reservedSMEM_tmem_allocation_pipeline_mbarrier
	.type		__nv_reservedSMEM_tmem_allocation_pipeline_mbarrier,@object
	.size		__nv_reservedSMEM_tmem_allocation_pipeline_mbarrier,(__nv_reservedSMEM_tmem_allocation_pipeline_mbarrier_parity - __nv_reservedSMEM_tmem_allocation_pipeline_mbarrier)
__nv_reservedSMEM_tmem_allocation_pipeline_mbarrier:
	.zero		8
	.weak		__nv_reservedSMEM_tmem_allocation_pipeline_mbarrier_parity
	.type		__nv_reservedSMEM_tmem_allocation_pipeline_mbarrier_parity,@object
	.size		__nv_reservedSMEM_tmem_allocation_pipeline_mbarrier_parity,(.L_4 - __nv_reservedSMEM_tmem_allocation_pipeline_mbarrier_parity)
__nv_reservedSMEM_tmem_allocation_pipeline_mbarrier_parity:
	.zero		4
.L_4:


//--------------------- .nv.constant0.kernel_cutlass_kernel_cudnngrouped_gemmgrouped_gemm_swiglugrouped_gemm_swiglu_quantBlockScaledContiguousGroupedGemmKernel_object_at__TiledMMA_ThrLayoutVMNK21111000_PermutationMNK____MMAAt_0 --------------------------
	.section	.nv.constant0.kernel_cutlass_kernel_cudnngrouped_gemmgrouped_gemm_swiglugrouped_gemm_swiglu_quantBlockScaledContiguousGroupedGemmKernel_object_at__TiledMMA_ThrLayoutVMNK21111000_PermutationMNK____MMAAt_0,"a",@progbits
	.sectionflags	@""
	.align	4
.nv.constant0.kernel_cutlass_kernel_cudnngrouped_gemmgrouped_gemm_swiglugrouped_gemm_swiglu_quantBlockScaledContiguousGroupedGemmKernel_object_at__TiledMMA_ThrLayoutVMNK21111000_PermutationMNK____MMAAt_0:
	.zero		1924


//--------------------- SYMBOLS --------------------------

	.type		.nv.reservedSmem.offset0,@object
	.size		.nv.reservedSmem.offset0,0x4
	.type		.nv.reservedSmem.cap,@object
	.size		.nv.reservedSmem.cap,0x4
